def attn_fwd(
    Q,
    K,
    V,
    Out,
    Lse,
    sm_scale,
    stride_qz,
    stride_qh,
    stride_qm,
    stride_qk,
    stride_kz,
    stride_kh,
    stride_kn,
    stride_kk,
    stride_vz,
    stride_vh,
    stride_vn,
    stride_vk,
    stride_oz,
    stride_oh,
    stride_om,
    stride_ok,
    seqlen_q,
    seqlen_k,
    BLOCK_M: tl.constexpr,
    BLOCK_N: tl.constexpr,
    HEAD_DIM: tl.constexpr,
    CAUSAL: tl.constexpr,
):
    start_m = tl.program_id(0)
    off_hz = tl.program_id(1)
    q_off = off_hz * stride_qh
    k_off = off_hz * stride_kh
    v_off = off_hz * stride_vh
    offs_m = start_m * BLOCK_M + tl.arange(0, BLOCK_M)
    offs_d = tl.arange(0, HEAD_DIM)
    offs_n = tl.arange(0, BLOCK_N)
    q_ptrs = Q + q_off + offs_m[:, None] * stride_qm + offs_d[None, :] * stride_qk
    k_ptrs = K + k_off + offs_d[:, None] * stride_kk + offs_n[None, :] * stride_kn
    v_ptrs = V + v_off + offs_n[:, None] * stride_vn + offs_d[None, :] * stride_vk
    m_i = tl.full([BLOCK_M], float("-inf"), dtype=tl.float32)
    l_i = tl.zeros([BLOCK_M], dtype=tl.float32) + 1.0
    acc = tl.zeros([BLOCK_M, HEAD_DIM], dtype=tl.float32)
    q = tl.load(q_ptrs)
    acc, l_i, m_i = _attn_fwd_inner(
        acc,
        l_i,
        m_i,
        q,
        k_ptrs,
        v_ptrs,
        sm_scale,
        stride_kn,
        stride_vn,
        start_m,
        seqlen_k,
        BLOCK_M,
        BLOCK_N,
        HEAD_DIM,
        CAUSAL,
    )
    acc = acc / l_i[:, None]
    lse = m_i + tl.math.log2(l_i) / 1.4426950408889634
    o_ptrs = (
        Out
        + off_hz * stride_oh
        + offs_m[:, None] * stride_om
        + offs_d[None, :] * stride_ok
    )
    tl.store(o_ptrs, acc.to(Out.dtype.element_ty))
    tl.store(Lse + off_hz * seqlen_q + offs_m, lse)

# config = {"BLOCK_M": 64, "BLOCK_N": 128, "HEAD_DIM": 64, "arch": "sm_100", "causal": true, "dtype": "fp8e4m3", "num_stages": 3, "num_warps": 8}
# arch = sm_100


// ===== COMPILED SASS (sm_100a) =====

	.target	sm_100a

	.elftype	@"ET_EXEC"


//--------------------- .note.nv.tkinfo           --------------------------
	.section	.note.nv.tkinfo,"",@"SHT_NOTE"
	.sectionflags	@"SHF_NOTE_NV_TKINFO"
	.tkinfo
        /*0018*/ 	.word	0x00000081
        /*0030*/ 	.string	""
        /*0030*/ 	.string	"ptxas-blackwell"
        /*0030*/ 	.string	"Cuda compilation tools, release 12.9, V12.9.86"
        /*0030*/ 	.string	"Build cuda_12.9.r12.9/compiler.36037853_0"
        /*0030*/ 	.string	"-v  -suppress-debug-info  -lineinfo  -arch sm_100a "



//--------------------- .note.nv.cuver            --------------------------
	.section	.note.nv.cuver,"",@"SHT_NOTE"
	.sectionflags	@"SHF_NOTE_NV_CUVER"
        /*0018*/ 	.short	0x0001
        /*001a*/ 	.short	0x0064
        /*001c*/ 	.short	0x0001
        /*001e*/ 	.short	0x0000
        /*0020*/ 	.short	0x0001
        /*0022*/ 	.short	0x0000


//--------------------- .nv.info                  --------------------------
	.section	.nv.info,"",@"SHT_CUDA_INFO"
	.align	4


	//----- nvinfo : EIATTR_REGCOUNT
	.align		4
        /*0000*/ 	.byte	0x04, 0x2f
        /*0002*/ 	.short	(.L_5 - .L_4)
	.align		4
.L_4:
        /*0004*/ 	.word	index@(attn_fwd)
        /*0008*/ 	.word	0x000000e6


	//----- nvinfo : EIATTR_FRAME_SIZE
	.align		4
.L_5:
        /*000c*/ 	.byte	0x04, 0x11
        /*000e*/ 	.short	(.L_7 - .L_6)
	.align		4
.L_6:
        /*0010*/ 	.word	index@($__internal_2_$__cuda_sm10x_tcgen05_guardrail_trap_unallocated_columns_being_dealloced)
        /*0014*/ 	.word	0x00000000


	//----- nvinfo : EIATTR_FRAME_SIZE
	.align		4
.L_7:
        /*0018*/ 	.byte	0x04, 0x11
        /*001a*/ 	.short	(.L_9 - .L_8)
	.align		4
.L_8:
        /*001c*/ 	.word	index@($__internal_1_$__cuda_sm10x_tcgen05_guardrail_trap_phase_invalid_during_alloc)
        /*0020*/ 	.word	0x00000000


	//----- nvinfo : EIATTR_FRAME_SIZE
	.align		4
.L_9:
        /*0024*/ 	.byte	0x04, 0x11
        /*0026*/ 	.short	(.L_11 - .L_10)
	.align		4
.L_10:
        /*0028*/ 	.word	index@($__internal_0_$__cuda_sm10x_tcgen05_guardrail_trap_col_being_dealloced_not_returned_by_alloc)
        /*002c*/ 	.word	0x00000000


	//----- nvinfo : EIATTR_FRAME_SIZE
	.align		4
.L_11:
        /*0030*/ 	.byte	0x04, 0x11
        /*0032*/ 	.short	(.L_13 - .L_12)
	.align		4
.L_12:
        /*0034*/ 	.word	index@(attn_fwd)
        /*0038*/ 	.word	0x00000000


	//----- nvinfo : EIATTR_MIN_STACK_SIZE
	.align		4
.L_13:
        /*003c*/ 	.byte	0x04, 0x12
        /*003e*/ 	.short	(.L_15 - .L_14)
	.align		4
.L_14:
        /*0040*/ 	.word	index@(attn_fwd)
        /*0044*/ 	.word	0x00000000
.L_15:


//--------------------- .nv.info.attn_fwd         --------------------------
	.section	.nv.info.attn_fwd,"",@"SHT_CUDA_INFO"
	.sectionflags	@""
	.align	4


	//----- nvinfo : EIATTR_CUDA_API_VERSION
	.align		4
        /*0000*/ 	.byte	0x04, 0x37
        /*0002*/ 	.short	(.L_17 - .L_16)
.L_16:
        /*0004*/ 	.word	0x00000081


	//----- nvinfo : EIATTR_KPARAM_INFO
	.align		4
.L_17:
        /*0008*/ 	.byte	0x04, 0x17
        /*000a*/ 	.short	(.L_19 - .L_18)
.L_18:
        /*000c*/ 	.word	0x00000000
        /*0010*/ 	.short	0x0019
        /*0012*/ 	.short	0x0080
        /*0014*/ 	.byte	0x00, 0xf4, 0x21, 0x00


	//----- nvinfo : EIATTR_KPARAM_INFO
	.align		4
.L_19:
        /*0018*/ 	.byte	0x04, 0x17
        /*001a*/ 	.short	(.L_21 - .L_20)
.L_20:
        /*001c*/ 	.word	0x00000000
        /*0020*/ 	.short	0x0018
        /*0022*/ 	.short	0x0078
        /*0024*/ 	.byte	0x00, 0xf4, 0x21, 0x00


	//----- nvinfo : EIATTR_KPARAM_INFO
	.align		4
.L_21:
        /*0028*/ 	.byte	0x04, 0x17
        /*002a*/ 	.short	(.L_23 - .L_22)
.L_22:
        /*002c*/ 	.word	0x00000000
        /*0030*/ 	.short	0x0017
        /*0032*/ 	.short	0x0070
        /*0034*/ 	.byte	0x00, 0xf0, 0x11, 0x00


	//----- nvinfo : EIATTR_KPARAM_INFO
	.align		4
.L_23:
        /*0038*/ 	.byte	0x04, 0x17
        /*003a*/ 	.short	(.L_25 - .L_24)
.L_24:
        /*003c*/ 	.word	0x00000000
        /*0040*/ 	.short	0x0016
        /*0042*/ 	.short	0x006c
        /*0044*/ 	.byte	0x00, 0xf0, 0x11, 0x00


	//----- nvinfo : EIATTR_KPARAM_INFO
	.align		4
.L_25:
        /*0048*/ 	.byte	0x04, 0x17
        /*004a*/ 	.short	(.L_27 - .L_26)
.L_26:
        /*004c*/ 	.word	0x00000000
        /*0050*/ 	.short	0x0015
        /*0052*/ 	.short	0x0068
        /*0054*/ 	.byte	0x00, 0xf0, 0x11, 0x00


	//----- nvinfo : EIATTR_KPARAM_INFO
	.align		4
.L_27:
        /*0058*/ 	.byte	0x04, 0x17
        /*005a*/ 	.short	(.L_29 - .L_28)
.L_28:
        /*005c*/ 	.word	0x00000000
        /*0060*/ 	.short	0x0014
        /*0062*/ 	.short	0x0064
        /*0064*/ 	.byte	0x00, 0xf0, 0x11, 0x00


	//----- nvinfo : EIATTR_KPARAM_INFO
	.align		4
.L_29:
        /*0068*/ 	.byte	0x04, 0x17
        /*006a*/ 	.short	(.L_31 - .L_30)
.L_30:
        /*006c*/ 	.word	0x00000000
        /*0070*/ 	.short	0x0013
        /*0072*/ 	.short	0x0060
        /*0074*/ 	.byte	0x00, 0xf0, 0x11, 0x00


	//----- nvinfo : EIATTR_KPARAM_INFO
	.align		4
.L_31:
        /*0078*/ 	.byte	0x04, 0x17
        /*007a*/ 	.short	(.L_33 - .L_32)
.L_32:
        /*007c*/ 	.word	0x00000000
        /*0080*/ 	.short	0x0012
        /*0082*/ 	.short	0x005c
        /*0084*/ 	.byte	0x00, 0xf0, 0x11, 0x00


	//----- nvinfo : EIATTR_KPARAM_INFO
	.align		4
.L_33:
        /*0088*/ 	.byte	0x04, 0x17
        /*008a*/ 	.short	(.L_35 - .L_34)
.L_34:
        /*008c*/ 	.word	0x00000000
        /*0090*/ 	.short	0x0011
        /*0092*/ 	.short	0x0058
        /*0094*/ 	.byte	0x00, 0xf0, 0x11, 0x00


	//----- nvinfo : EIATTR_KPARAM_INFO
	.align		4
.L_35:
        /*0098*/ 	.byte	0x04, 0x17
        /*009a*/ 	.short	(.L_37 - .L_36)
.L_36:
        /*009c*/ 	.word	0x00000000
        /*00a0*/ 	.short	0x0010
        /*00a2*/ 	.short	0x0054
        /*00a4*/ 	.byte	0x00, 0xf0, 0x11, 0x00


	//----- nvinfo : EIATTR_KPARAM_INFO
	.align		4
.L_37:
        /*00a8*/ 	.byte	0x04, 0x17
        /*00aa*/ 	.short	(.L_39 - .L_38)
.L_38:
        /*00ac*/ 	.word	0x00000000
        /*00b0*/ 	.short	0x000f
        /*00b2*/ 	.short	0x0050
        /*00b4*/ 	.byte	0x00, 0xf0, 0x11, 0x00


	//----- nvinfo : EIATTR_KPARAM_INFO
	.align		4
.L_39:
        /*00b8*/ 	.byte	0x04, 0x17
        /*00ba*/ 	.short	(.L_41 - .L_40)
.L_40:
        /*00bc*/ 	.word	0x00000000
        /*00c0*/ 	.short	0x000e
        /*00c2*/ 	.short	0x004c
        /*00c4*/ 	.byte	0x00, 0xf0, 0x11, 0x00


	//----- nvinfo : EIATTR_KPARAM_INFO
	.align		4
.L_41:
        /*00c8*/ 	.byte	0x04, 0x17
        /*00ca*/ 	.short	(.L_43 - .L_42)
.L_42:
        /*00cc*/ 	.word	0x00000000
        /*00d0*/ 	.short	0x000d
        /*00d2*/ 	.short	0x0048
        /*00d4*/ 	.byte	0x00, 0xf0, 0x11, 0x00


	//----- nvinfo : EIATTR_KPARAM_INFO
	.align		4
.L_43:
        /*00d8*/ 	.byte	0x04, 0x17
        /*00da*/ 	.short	(.L_45 - .L_44)
.L_44:
        /*00dc*/ 	.word	0x00000000
        /*00e0*/ 	.short	0x000c
        /*00e2*/ 	.short	0x0044
        /*00e4*/ 	.byte	0x00, 0xf0, 0x11, 0x00


	//----- nvinfo : EIATTR_KPARAM_INFO
	.align		4
.L_45:
        /*00e8*/ 	.byte	0x04, 0x17
        /*00ea*/ 	.short	(.L_47 - .L_46)
.L_46:
        /*00ec*/ 	.word	0x00000000
        /*00f0*/ 	.short	0x000b
        /*00f2*/ 	.short	0x0040
        /*00f4*/ 	.byte	0x00, 0xf0, 0x11, 0x00


	//----- nvinfo : EIATTR_KPARAM_INFO
	.align		4
.L_47:
        /*00f8*/ 	.byte	0x04, 0x17
        /*00fa*/ 	.short	(.L_49 - .L_48)
.L_48:
        /*00fc*/ 	.word	0x00000000
        /*0100*/ 	.short	0x000a
        /*0102*/ 	.short	0x003c
        /*0104*/ 	.byte	0x00, 0xf0, 0x11, 0x00


	//----- nvinfo : EIATTR_KPARAM_INFO
	.align		4
.L_49:
        /*0108*/ 	.byte	0x04, 0x17
        /*010a*/ 	.short	(.L_51 - .L_50)
.L_50:
        /*010c*/ 	.word	0x00000000
        /*0110*/ 	.short	0x0009
        /*0112*/ 	.short	0x0038
        /*0114*/ 	.byte	0x00, 0xf0, 0x11, 0x00


	//----- nvinfo : EIATTR_KPARAM_INFO
	.align		4
.L_51:
        /*0118*/ 	.byte	0x04, 0x17
        /*011a*/ 	.short	(.L_53 - .L_52)
.L_52:
        /*011c*/ 	.word	0x00000000
        /*0120*/ 	.short	0x0008
        /*0122*/ 	.short	0x0034
        /*0124*/ 	.byte	0x00, 0xf0, 0x11, 0x00


	//----- nvinfo : EIATTR_KPARAM_INFO
	.align		4
.L_53:
        /*0128*/ 	.byte	0x04, 0x17
        /*012a*/ 	.short	(.L_55 - .L_54)
.L_54:
        /*012c*/ 	.word	0x00000000
        /*0130*/ 	.short	0x0007
        /*0132*/ 	.short	0x0030
        /*0134*/ 	.byte	0x00, 0xf0, 0x11, 0x00


	//----- nvinfo : EIATTR_KPARAM_INFO
	.align		4
.L_55:
        /*0138*/ 	.byte	0x04, 0x17
        /*013a*/ 	.short	(.L_57 - .L_56)
.L_56:
        /*013c*/ 	.word	0x00000000
        /*0140*/ 	.short	0x0006
        /*0142*/ 	.short	0x002c
        /*0144*/ 	.byte	0x00, 0xf0, 0x11, 0x00


	//----- nvinfo : EIATTR_KPARAM_INFO
	.align		4
.L_57:
        /*0148*/ 	.byte	0x04, 0x17
        /*014a*/ 	.short	(.L_59 - .L_58)
.L_58:
        /*014c*/ 	.word	0x00000000
        /*0150*/ 	.short	0x0005
        /*0152*/ 	.short	0x0028
        /*0154*/ 	.byte	0x00, 0xf0, 0x11, 0x00


	//----- nvinfo : EIATTR_KPARAM_INFO
	.align		4
.L_59:
        /*0158*/ 	.byte	0x04, 0x17
        /*015a*/ 	.short	(.L_61 - .L_60)
.L_60:
        /*015c*/ 	.word	0x00000000
        /*0160*/ 	.short	0x0004
        /*0162*/ 	.short	0x0020
        /*0164*/ 	.byte	0x00, 0xf4, 0x21, 0x00


	//----- nvinfo : EIATTR_KPARAM_INFO
	.align		4
.L_61:
        /*0168*/ 	.byte	0x04, 0x17
        /*016a*/ 	.short	(.L_63 - .L_62)
.L_62:
        /*016c*/ 	.word	0x00000000
        /*0170*/ 	.short	0x0003
        /*0172*/ 	.short	0x0018
        /*0174*/ 	.byte	0x00, 0xf4, 0x21, 0x00


	//----- nvinfo : EIATTR_KPARAM_INFO
	.align		4
.L_63:
        /*0178*/ 	.byte	0x04, 0x17
        /*017a*/ 	.short	(.L_65 - .L_64)
.L_64:
        /*017c*/ 	.word	0x00000000
        /*0180*/ 	.short	0x0002
        /*0182*/ 	.short	0x0010
        /*0184*/ 	.byte	0x00, 0xf4, 0x21, 0x00


	//----- nvinfo : EIATTR_KPARAM_INFO
	.align		4
.L_65:
        /*0188*/ 	.byte	0x04, 0x17
        /*018a*/ 	.short	(.L_67 - .L_66)
.L_66:
        /*018c*/ 	.word	0x00000000
        /*0190*/ 	.short	0x0001
        /*0192*/ 	.short	0x0008
        /*0194*/ 	.byte	0x00, 0xf4, 0x21, 0x00


	//----- nvinfo : EIATTR_KPARAM_INFO
	.align		4
.L_67:
        /*0198*/ 	.byte	0x04, 0x17
        /*019a*/ 	.short	(.L_69 - .L_68)
.L_68:
        /*019c*/ 	.word	0x00000000
        /*01a0*/ 	.short	0x0000
        /*01a2*/ 	.short	0x0000
        /*01a4*/ 	.byte	0x00, 0xf4, 0x21, 0x00


	//----- nvinfo : EIATTR_AT_ENTRY_FRAGMENTS
	.align		4
.L_69:
        /*01a8*/ 	.byte	0x04, 0x4f
        /*01aa*/ 	.short	(.L_71 - .L_70)


	//   ....[0]....
.L_70:
        /*01ac*/ 	.word	0x00000004


	//----- nvinfo : EIATTR_RESERVED_SMEM_USED
	.align		4
.L_71:
        /*01b0*/ 	.byte	0x01, 0x41
	.zero		2


	//----- nvinfo : EIATTR_SPARSE_MMA_MASK
	.align		4
        /*01b4*/ 	.byte	0x03, 0x50
        /*01b6*/ 	.short	0x0000


	//----- nvinfo : EIATTR_TCGEN05_1CTA_USED
	.align		4
        /*01b8*/ 	.byte	0x01, 0x51
	.zero		2


	//----- nvinfo : EIATTR_MAXREG_COUNT
	.align		4
        /*01bc*/ 	.byte	0x03, 0x1b
        /*01be*/ 	.short	0x00ff


	//----- nvinfo : EIATTR_NUM_BARRIERS
	.align		4
        /*01c0*/ 	.byte	0x02, 0x4c
        /*01c2*/ 	.byte	0x01
	.zero		1


	//----- nvinfo : EIATTR_INT_WARP_WIDE_INSTR_OFFSETS
	.align		4
        /*01c4*/ 	.byte	0x04, 0x31
        /*01c6*/ 	.short	(.L_73 - .L_72)


	//   ....[0]....
.L_72:
        /*01c8*/ 	.word	0x00001190


	//   ....[1]....
        /*01cc*/ 	.word	0x000011a0


	//   ....[2]....
        /*01d0*/ 	.word	0x00001740


	//   ....[3]....
        /*01d4*/ 	.word	0x000017c0


	//   ....[4]....
        /*01d8*/ 	.word	0x00004bb0


	//   ....[5]....
        /*01dc*/ 	.word	0x000084b0


	//   ....[6]....
        /*01e0*/ 	.word	0x00008500


	//----- nvinfo : EIATTR_COOP_GROUP_MASK_REGIDS
	.align		4
.L_73:
        /*01e4*/ 	.byte	0x04, 0x29
        /*01e6*/ 	.short	(.L_75 - .L_74)


	//   ....[0]....
.L_74:
        /*01e8*/ 	.word	0xffffffff


	//   ....[1]....
        /*01ec*/ 	.word	0xffffffff


	//   ....[2]....
        /*01f0*/ 	.word	0xffffffff


	//   ....[3]....
        /*01f4*/ 	.word	0xffffffff


	//   ....[4]....
        /*01f8*/ 	.word	0xffffffff


	//   ....[5]....
        /*01fc*/ 	.word	0xffffffff


	//   ....[6]....
        /*0200*/ 	.word	0xffffffff


	//   ....[7]....
        /*0204*/ 	.word	0xffffffff


	//   ....[8]....
        /*0208*/ 	.word	0xffffffff


	//   ....[9]....
        /*020c*/ 	.word	0xffffffff


	//   ....[10]....
        /*0210*/ 	.word	0xffffffff


	//   ....[11]....
        /*0214*/ 	.word	0xffffffff


	//----- nvinfo : EIATTR_COOP_GROUP_INSTR_OFFSETS
	.align		4
.L_75:
        /*0218*/ 	.byte	0x04, 0x28
        /*021a*/ 	.short	(.L_77 - .L_76)


	//   ....[0]....
.L_76:
        /*021c*/ 	.word	0x00000060


	//   ....[1]....
        /*0220*/ 	.word	0x00000320


	//   ....[2]....
        /*0224*/ 	.word	0x00002680


	//   ....[3]....
        /*0228*/ 	.word	0x00002790


	//   ....[4]....
        /*022c*/ 	.word	0x00002fe0


	//   ....[5]....
        /*0230*/ 	.word	0x000030f0


	//   ....[6]....
        /*0234*/ 	.word	0x000059f0


	//   ....[7]....
        /*0238*/ 	.word	0x00005a80


	//   ....[8]....
        /*023c*/ 	.word	0x00006300


	//   ....[9]....
        /*0240*/ 	.word	0x00006350


	//   ....[10]....
        /*0244*/ 	.word	0x00008340


	//   ....[11]....
        /*0248*/ 	.word	0x000085b0


	//----- nvinfo : EIATTR_VRC_CTA_INIT_COUNT
	.align		4
.L_77:
        /*024c*/ 	.byte	0x02, 0x4a
        /*024e*/ 	.byte	0x80
	.zero		1


	//----- nvinfo : EIATTR_MBARRIER_INSTR_OFFSETS
	.align		4
        /*0250*/ 	.byte	0x04, 0x39
        /*0252*/ 	.short	(.L_79 - .L_78)


	//   ....[0]....
.L_78:
        /*0254*/ 	.word	0x00001340
        /*0258*/ 	.word	0x000000ff
        /*025c*/ 	.word	0x00000000
        /*0260*/ 	.short	0x0100
        /*0262*/ 	.byte	0x12
	.zero		1


	//   ....[1]....
        /*0264*/ 	.word	0x000017b0
        /*0268*/ 	.word	0x000000ff
        /*026c*/ 	.word	0x00009008
        /*0270*/ 	.short	0x0100
        /*0272*/ 	.byte	0x0d
	.zero		1


	//   ....[2]....
        /*0274*/ 	.word	0x00001a20
        /*0278*/ 	.word	0x000000ff
        /*027c*/ 	.word	0x00004000
        /*0280*/ 	.short	0x0100
        /*0282*/ 	.byte	0x0d
	.zero		1


	//   ....[3]....
        /*0284*/ 	.word	0x00001c10
        /*0288*/ 	.word	0x000000ff
        /*028c*/ 	.word	0x00004000
        /*0290*/ 	.short	0x010a
        /*0292*/ 	.byte	0x0d
	.zero		1


	//   ....[4]....
        /*0294*/ 	.word	0x00001dc0
        /*0298*/ 	.word	0x000000ff
        /*029c*/ 	.word	0x00004000
        /*02a0*/ 	.short	0x0108
        /*02a2*/ 	.byte	0x0d
	.zero		1


	//   ....[5]....
        /*02a4*/ 	.word	0x00004df0
        /*02a8*/ 	.word	0x000000ff
        /*02ac*/ 	.word	0x00009010
        /*02b0*/ 	.short	0x0100
        /*02b2*/ 	.byte	0x0d
	.zero		1


	//   ....[6]....
        /*02b4*/ 	.word	0x00004f00
        /*02b8*/ 	.word	0x000000ff
        /*02bc*/ 	.word	0x00009010
        /*02c0*/ 	.short	0x010a
        /*02c2*/ 	.byte	0x0d
	.zero		1


	//   ....[7]....
        /*02c4*/ 	.word	0x00005020
        /*02c8*/ 	.word	0x000000ff
        /*02cc*/ 	.word	0x00009010
        /*02d0*/ 	.short	0x0108
        /*02d2*/ 	.byte	0x0d
	.zero		1


	//   ....[8]....
        /*02d4*/ 	.word	0x000063a0
        /*02d8*/ 	.word	0x000000ff
        /*02dc*/ 	.word	0x00000000
        /*02e0*/ 	.short	0x010a
        /*02e2*/ 	.byte	0x12
	.zero		1


	//   ....[9]....
        /*02e4*/ 	.word	0x000071a0
        /*02e8*/ 	.word	0x000000ff
        /*02ec*/ 	.word	0x00000000
        /*02f0*/ 	.short	0x010a
        /*02f2*/ 	.byte	0x12
	.zero		1


	//   ....[10]....
        /*02f4*/ 	.word	0x00007340
        /*02f8*/ 	.word	0x000000ff
        /*02fc*/ 	.word	0x00009000
        /*0300*/ 	.short	0x0108
        /*0302*/ 	.byte	0x0d
	.zero		1


	//   ....[11]....
        /*0304*/ 	.word	0x000073e0
        /*0308*/ 	.word	0x000000ff
        /*030c*/ 	.word	0x00009008
        /*0310*/ 	.short	0x0108
        /*0312*/ 	.byte	0x0d
	.zero		1


	//   ....[12]....
        /*0314*/ 	.word	0x000085d0
        /*0318*/ 	.word	0x000000ff
        /*031c*/ 	.word	0x00004000
        /*0320*/ 	.short	0x010a
        /*0322*/ 	.byte	0x0d
	.zero		1


	//   ....[13]....
        /*0324*/ 	.word	0x00008600
        /*0328*/ 	.word	0x000000ff
        /*032c*/ 	.word	0x00009010
        /*0330*/ 	.short	0x010a
        /*0332*/ 	.byte	0x0d
	.zero		1


	//   ....[14]....
        /*0334*/ 	.word	0x00008630
        /*0338*/ 	.word	0x000000ff
        /*033c*/ 	.word	0x00000000
        /*0340*/ 	.short	0x010a
        /*0342*/ 	.byte	0x12
	.zero		1


	//   ....[15]....
        /*0344*/ 	.word	0x00008660
        /*0348*/ 	.word	0x000000ff
        /*034c*/ 	.word	0x00000000
        /*0350*/ 	.short	0x010a
        /*0352*/ 	.byte	0x12
	.zero		1


	//----- nvinfo : EIATTR_NUM_MBARRIERS
	.align		4
.L_79:
        /*0354*/ 	.byte	0x03, 0x38
        /*0356*/ 	.short	0xffff


	//----- nvinfo : EIATTR_EXIT_INSTR_OFFSETS
	.align		4
        /*0358*/ 	.byte	0x04, 0x1c
        /*035a*/ 	.short	(.L_81 - .L_80)


	//   ....[0]....
.L_80:
        /*035c*/ 	.word	0x000085c0


	//----- nvinfo : EIATTR_REQNTID
	.align		4
.L_81:
        /*0360*/ 	.byte	0x04, 0x10
        /*0362*/ 	.short	(.L_83 - .L_82)
.L_82:
        /*0364*/ 	.word	0x00000100
        /*0368*/ 	.word	0x00000001
        /*036c*/ 	.word	0x00000001


	//----- nvinfo : EIATTR_CRS_STACK_SIZE
	.align		4
.L_83:
        /*0370*/ 	.byte	0x04, 0x1e
        /*0372*/ 	.short	(.L_85 - .L_84)
.L_84:
        /*0374*/ 	.word	0x00000000


	//----- nvinfo : EIATTR_CBANK_PARAM_SIZE
	.align		4
.L_85:
        /*0378*/ 	.byte	0x03, 0x19
        /*037a*/ 	.short	0x0088


	//----- nvinfo : EIATTR_PARAM_CBANK
	.align		4
        /*037c*/ 	.byte	0x04, 0x0a
        /*037e*/ 	.short	(.L_87 - .L_86)
	.align		4
.L_86:
        /*0380*/ 	.word	index@(.nv.constant0.attn_fwd)
        /*0384*/ 	.short	0x0380
        /*0386*/ 	.short	0x0088


	//----- nvinfo : EIATTR_SW_WAR
	.align		4
.L_87:
        /*0388*/ 	.byte	0x04, 0x36
        /*038a*/ 	.short	(.L_89 - .L_88)
.L_88:
        /*038c*/ 	.word	0x00000008
.L_89:


//--------------------- .nv.compat                --------------------------
	.section	.nv.compat,"",@"SHT_CUDA_COMPAT_INFO"
	.align	4
        /*0000*/ 	.byte	0x02, 0x02, 0x02, 0x00, 0x02, 0x05, 0x05, 0x00, 0x02, 0x03, 0x00, 0x00, 0x02, 0x06, 0x01, 0x00


//--------------------- .nv.callgraph             --------------------------
	.section	.nv.callgraph,"",@"SHT_CUDA_CALLGRAPH"
	.align	4
	.sectionentsize	8
	.align		4
        /*0000*/ 	.word	0x00000000
	.align		4
        /*0004*/ 	.word	0xffffffff
	.align		4
        /*0008*/ 	.word	0x00000000
	.align		4
        /*000c*/ 	.word	0xfffffffe
	.align		4
        /*0010*/ 	.word	0x00000000
	.align		4
        /*0014*/ 	.word	0xfffffffd
	.align		4
        /*0018*/ 	.word	0x00000000
	.align		4
        /*001c*/ 	.word	0xfffffffc


//--------------------- .nv.constant4             --------------------------
	.section	.nv.constant4,"a",@progbits
	.align	8
	.align		8
.nv.constant4:
        /*0000*/ 	.dword	_$_str


//--------------------- .text.attn_fwd            --------------------------
	.section	.text.attn_fwd,"ax",@progbits
	.align	128
        .global         attn_fwd
        .type           attn_fwd,@function
        .size           attn_fwd,(.L_x_27 - attn_fwd)
        .other          attn_fwd,@"STO_CUDA_ENTRY STV_DEFAULT"
attn_fwd:
.text.attn_fwd:
[----:B------:R-:W0:Y:S01]  /*0000*/  LDC R1, c[0x0][0x37c] ;  /* 0x0000df00ff017b82 */ /* 0x000e220000000800 */
[----:B------:R-:W1:Y:S02]  /*0010*/  S2R R36, SR_TID.X ;  /* 0x0000000000247919 */ /* 0x000e640000002100 */
[----:B-1----:R-:W-:-:S13]  /*0020*/  ISETP.GE.U32.AND P0, PT, R36, 0x20, PT ;  /* 0x000000202400780c */ /* 0x002fda0003f06070 */
[----:B------:R-:W-:Y:S02]  /*0030*/  VOTEU.ANY UP0, P0 ;  /* 0x0000000000ff7886 */ /* 0x000fe40000000100 */
[----:B0-----:R-:W-:Y:S05]  /*0040*/  BRA.U UP0, `(.L_x_0) ;  /* 0x0000000100b87547 */ /* 0x001fea000b800000 */
[----:B------:R-:W0:Y:S01]  /*0050*/  S2UR UR6, SR_CgaCtaId ;  /* 0x00000000000679c3 */ /* 0x000e220000008800 */
[----:B------:R-:W-:Y:S01]  /*0060*/  NOP ;  /* 0x0000000000007918 */ /* 0x000fe20000000000 */
[----:B------:R-:W-:Y:S02]  /*0070*/  UMOV UR4, 0x40 ;  /* 0x0000004000047882 */ /* 0x000fe40000000000 */
[----:B0-----:R-:W-:-:S09]  /*0080*/  ULEA UR4, UR6, UR4, 0x18 ;  /* 0x0000000406047291 */ /* 0x001fd2000f8ec0ff */
[----:B------:R-:W0:Y:S01]  /*0090*/  LDS.U8 R0, [UR4] ;  /* 0x00000004ff007984 */ /* 0x000e220008000000 */
[----:B------:R-:W-:Y:S02]  /*00a0*/  UMOV UR4, 0x400 ;  /* 0x0000040000047882 */ /* 0x000fe40000000000 */
[----:B------:R-:W-:Y:S01]  /*00b0*/  ULEA UR4, UR6, UR4, 0x18 ;  /* 0x0000000406047291 */ /* 0x000fe2000f8ec0ff */
[----:B0-----:R-:W-:-:S13]  /*00c0*/  ISETP.NE.AND P0, PT, R0, RZ, PT ;  /* 0x000000ff0000720c */ /* 0x001fda0003f05270 */
[----:B------:R-:W-:Y:S05]  /*00d0*/  @P0 BRA `(.L_x_1) ;  /* 0x00000000007c0947 */ /* 0x000fea0003800000 */
[----:B------:R-:W-:-:S13]  /*00e0*/  ELECT P0, URZ, PT ;  /* 0x0000000000ff782f */ /* 0x000fda0003800000 */
[----:B------:R-:W-:Y:S05]  /*00f0*/  @!P0 BRA `(.L_x_2) ;  /* 0x0000000000848947 */ /* 0x000fea0003800000 */
[----:B------:R-:W-:Y:S01]  /*0100*/  UMOV UR5, 0x4 ;  /* 0x0000000400057882 */ /* 0x000fe20000000000 */
[----:B------:R-:W-:Y:S02]  /*0110*/  IMAD.MOV.U32 R4, RZ, RZ, 0x1 ;  /* 0x00000001ff047424 */ /* 0x000fe400078e00ff */
[----:B------:R-:W-:Y:S02]  /*0120*/  IMAD.MOV.U32 R5, RZ, RZ, 0xf ;  /* 0x0000000fff057424 */ /* 0x000fe400078e00ff */
[----:B------:R-:W-:Y:S04]  /*0130*/  DEPBAR.LE SB0, 0x36 ;  /* 0x00008d800000791a */ /* 0x000fe80000000000 */
[----:B------:R-:W0:Y:S02]  /*0140*/  UTCATOMSWS.FIND_AND_SET.ALIGN UP1, UR5, UR5 ;  /* 0x00000005000575e3 */ /* 0x000e240008020800 */
[----:B0-----:R-:W-:-:S04]  /*0150*/  PLOP3.LUT P0, PT, PT, PT, UP1, 0x80, 0x8 ;  /* 0x000000000008781c */ /* 0x001fc80003f0f018 */
[----:B------:R-:W-:-:S04]  /*0160*/  SEL R0, RZ, 0xffffffff, !P0 ;  /* 0xffffffffff007807 */ /* 0x000fc80004000000 */
[----:B------:R-:W-:Y:S01]  /*0170*/  ISETP.NE.AND P0, PT, R0, RZ, PT ;  /* 0x000000ff0000720c */ /* 0x000fe20003f05270 */
[----:B------:R-:W-:-:S12]  /*0180*/  IMAD.U32 R0, RZ, RZ, UR5 ;  /* 0x00000005ff007e24 */ /* 0x000fd8000f8e00ff */
[----:B------:R-:W-:Y:S05]  /*0190*/  @P0 BRA `(.L_x_3) ;  /* 0x0000000000240947 */ /* 0x000fea0003800000 */
.L_x_4:
[----:B------:R-:W-:Y:S05]  /*01a0*/  NANOSLEEP 0x64 ;  /* 0x000000640000795d */ /* 0x000fea0003800000 */
[----:B------:R-:W-:-:S05]  /*01b0*/  UMOV UR5, 0x4 ;  /* 0x0000000400057882 */ /* 0x000fca0000000000 */
[----:B------:R-:W-:Y:S04]  /*01c0*/  DEPBAR.LE SB0, 0x36 ;  /* 0x00008d800000791a */ /* 0x000fe80000000000 */
[----:B------:R-:W0:Y:S02]  /*01d0*/  UTCATOMSWS.FIND_AND_SET.ALIGN UP1, UR5, UR5 ;  /* 0x00000005000575e3 */ /* 0x000e240008020800 */
[----:B0-----:R-:W-:-:S04]  /*01e0*/  PLOP3.LUT P0, PT, PT, PT, UP1, 0x80, 0x8 ;  /* 0x000000000008781c */ /* 0x001fc80003f0f018 */
[----:B------:R-:W-:-:S04]  /*01f0*/  SEL R0, RZ, 0xffffffff, !P0 ;  /* 0xffffffffff007807 */ /* 0x000fc80004000000 */
[----:B------:R-:W-:Y:S01]  /*0200*/  ISETP.NE.AND P0, PT, R0, RZ, PT ;  /* 0x000000ff0000720c */ /* 0x000fe20003f05270 */
[----:B------:R-:W-:-:S12]  /*0210*/  IMAD.U32 R0, RZ, RZ, UR5 ;  /* 0x00000005ff007e24 */ /* 0x000fd8000f8e00ff */
[----:B------:R-:W-:Y:S05]  /*0220*/  @!P0 BRA `(.L_x_4) ;  /* 0xfffffffc00dc8947 */ /* 0x000fea000383ffff */
.L_x_3:
[C---:B------:R-:W-:Y:S01]  /*0230*/  VIADD R3, R0.reuse, 0x10 ;  /* 0x0000001000037836 */ /* 0x040fe20000000000 */
[----:B------:R-:W-:Y:S01]  /*0240*/  UMOV UR5, 0x50 ;  /* 0x0000005000057882 */ /* 0x000fe20000000000 */
[----:B------:R-:W-:Y:S01]  /*0250*/  SHF.L.U32 R2, R5, R0, RZ ;  /* 0x0000000005027219 */ /* 0x000fe200000006ff */
[----:B------:R-:W-:Y:S01]  /*0260*/  ULEA UR5, UR6, UR5, 0x18 ;  /* 0x0000000506057291 */ /* 0x000fe2000f8ec0ff */
[----:B------:R-:W-:Y:S01]  /*0270*/  IMAD.SHL.U32 R0, R0, 0x20, RZ ;  /* 0x0000002000007824 */ /* 0x000fe200078e00ff */
[----:B------:R-:W-:-:S04]  /*0280*/  SHF.L.U32 R3, R4, R3, RZ ;  /* 0x0000000304037219 */ /* 0x000fc800000006ff */
[----:B------:R-:W-:-:S05]  /*0290*/  LOP3.LUT R2, R3, R2, RZ, 0xfc, !PT ;  /* 0x0000000203027212 */ /* 0x000fca00078efcff */
[----:B------:R0:W-:Y:S04]  /*02a0*/  ATOMS.OR RZ, [UR5], R2 ;  /* 0x00000002ffff798c */ /* 0x0001e8000b000005 */
[----:B------:R0:W-:Y:S01]  /*02b0*/  STS [UR4], R0 ;  /* 0x00000000ff007988 */ /* 0x0001e20008000804 */
[----:B------:R-:W-:Y:S05]  /*02c0*/  BRA `(.L_x_2) ;  /* 0x0000000000107947 */ /* 0x000fea0003800000 */
.L_x_1:
[----:B------:R-:W-:Y:S01]  /*02d0*/  IMAD.MOV.U32 R0, RZ, RZ, -0x1 ;  /* 0xffffffffff007424 */ /* 0x000fe200078e00ff */
[----:B------:R-:W-:-:S04]  /*02e0*/  MOV R2, 0x310 ;  /* 0x0000031000027802 */ /* 0x000fc80000000f00 */
[----:B------:R0:W-:Y:S03]  /*02f0*/  STS [UR4], R0 ;  /* 0x00000000ff007988 */ /* 0x0001e60008000804 */
[----:B0-----:R-:W-:Y:S05]  /*0300*/  CALL.REL.NOINC `($__internal_1_$__cuda_sm10x_tcgen05_guardrail_trap_phase_invalid_during_alloc) ;  /* 0x0000008000ec7944 */ /* 0x001fea0003c00000 */
.L_x_2:
[----:B------:R-:W-:Y:S05]  /*0310*/  WARPSYNC.ALL ;  /* 0x0000000000007948 */ /* 0x000fea0003800000 */
[----:B------:R-:W-:Y:S01]  /*0320*/  NOP ;  /* 0x0000000000007918 */ /* 0x000fe20000000000 */
.L_x_0:
[----:B------:R-:W1:Y:S08]  /*0330*/  S2UR UR19, SR_CTAID.X ;  /* 0x00000000001379c3 */ /* 0x000e700000002500 */
[----:B------:R-:W-:Y:S01]  /*0340*/  BAR.SYNC.DEFER_BLOCKING 0x0 ;  /* 0x0000000000007b1d */ /* 0x000fe20000010000 */
[----:B0-----:R-:W-:-:S04]  /*0350*/  SHF.R.U32.HI R2, RZ, 0x6, R36 ;  /* 0x00000006ff027819 */ /* 0x001fc80000011624 */
[----:B------:R-:W-:Y:S01]  /*0360*/  SGXT.U32 R2, R2, 0x2 ;  /* 0x000000020202781a */ /* 0x000fe20000000000 */
[----:B------:R-:W0:Y:S02]  /*0370*/  LDCU.64 UR4, c[0x0][0x3b0] ;  /* 0x00007600ff0477ac */ /* 0x000e240008000a00 */
[----:B------:R-:W2:Y:S01]  /*0380*/  S2UR UR6, SR_CgaCtaId ;  /* 0x00000000000679c3 */ /* 0x000ea20000008800 */
[----:B------:R-:W-:Y:S01]  /*0390*/  UMOV UR13, 0x400 ;  /* 0x00000400000d7882 */ /* 0x000fe20000000000 */
[----:B------:R-:W3:Y:S06]  /*03a0*/  LDCU.64 UR30, c[0x0][0x358] ;  /* 0x00006b00ff1e77ac */ /* 0x000eec0008000a00 */
[----:B------:R-:W4:Y:S08]  /*03b0*/  LDC R27, c[0x0][0x3b8] ;  /* 0x0000ee00ff1b7b82 */ /* 0x000f300000000800 */
[----:B------:R-:W0:Y:S01]  /*03c0*/  S2UR UR12, SR_CTAID.Y ;  /* 0x00000000000c79c3 */ /* 0x000e220000002600 */
[----:B-1----:R-:W-:-:S06]  /*03d0*/  USHF.L.U32 UR19, UR19, 0x6, URZ ;  /* 0x0000000613137899 */ /* 0x002fcc00080006ff */
[----:B------:R-:W-:Y:S01]  /*03e0*/  IMAD.U32 R3, RZ, RZ, UR19 ;  /* 0x00000013ff037e24 */ /* 0x000fe2000f8e00ff */
[----:B------:R-:W1:Y:S01]  /*03f0*/  LDC.64 R34, c[0x0][0x380] ;  /* 0x0000e000ff227b82 */ /* 0x000e620000000a00 */
[----:B--2---:R-:W-:-:S03]  /*0400*/  ULEA UR13, UR6, UR13, 0x18 ;  /* 0x0000000d060d7291 */ /* 0x004fc6000f8ec0ff */
[----:B------:R-:W-:Y:S01]  /*0410*/  LOP3.LUT R3, R3, 0x3f, R36, 0xf8, !PT ;  /* 0x0000003f03037812 */ /* 0x000fe200078ef824 */
[----:B----4-:R-:W-:Y:S01]  /*0420*/  IMAD R0, R2, R27, RZ ;  /* 0x0000001b02007224 */ /* 0x010fe200078e02ff */
[----:B------:R-:W-:-:S04]  /*0430*/  LEA.HI R16, R36, 0xc, RZ, 0x1a ;  /* 0x0000000c24107811 */ /* 0x000fc800078fd0ff */
[----:B------:R-:W2:Y:S01]  /*0440*/  LDS R37, [UR13] ;  /* 0x0000000dff257984 */ /* 0x000ea20008000800 */
[----:B0-----:R-:W-:Y:S01]  /*0450*/  IMAD R5, R3, UR5, RZ ;  /* 0x0000000503057c24 */ /* 0x001fe2000f8e02ff */
[C---:B------:R-:W-:Y:S01]  /*0460*/  LEA.HI R18, R36.reuse, 0x1c, RZ, 0x1a ;  /* 0x0000001c24127811 */ /* 0x040fe200078fd0ff */
[C---:B------:R-:W-:Y:S01]  /*0470*/  IMAD R7, R27.reuse, 0x4, R0 ;  /* 0x000000041b077824 */ /* 0x040fe200078e0200 */
[----:B------:R-:W-:Y:S01]  /*0480*/  LEA.HI R20, R36, 0x2c, RZ, 0x1a ;  /* 0x0000002c24147811 */ /* 0x000fe200078fd0ff */
[----:B------:R-:W0:Y:S01]  /*0490*/  LDC.64 R172, c[0x0][0x3c0] ;  /* 0x0000f000ffac7b82 */ /* 0x000e220000000a00 */
[----:B------:R-:W-:Y:S01]  /*04a0*/  UIMAD UR4, UR12, UR4, URZ ;  /* 0x000000040c0472a4 */ /* 0x000fe2000f8e02ff */
[----:B------:R-:W-:Y:S01]  /*04b0*/  SHF.R.S32.HI R4, RZ, 0x1f, R5 ;  /* 0x0000001fff047819 */ /* 0x000fe20000011405 */
[----:B------:R-:W-:Y:S02]  /*04c0*/  IMAD R6, R27, 0x4, R7 ;  /* 0x000000041b067824 */ /* 0x000fe400078e0207 */
[----:B------:R-:W-:-:S02]  /*04d0*/  USHF.R.S32.HI UR5, URZ, 0x1f, UR4 ;  /* 0x0000001fff057899 */ /* 0x000fc40008011404 */
[----:B------:R-:W-:Y:S01]  /*04e0*/  IMAD R14, R27, 0x8, R6 ;  /* 0x000000081b0e7824 */ /* 0x000fe200078e0206 */
[----:B------:R-:W-:Y:S01]  /*04f0*/  BAR.SYNC.DEFER_BLOCKING 0x0 ;  /* 0x0000000000007b1d */ /* 0x000fe20000010000 */
[----:B-1----:R-:W-:-:S04]  /*0500*/  IADD3 R33, P0, P1, R5, UR4, R34 ;  /* 0x0000000405217c10 */ /* 0x002fc8000f91e022 */
[----:B------:R-:W-:Y:S01]  /*0510*/  IADD3.X R35, PT, PT, R4, UR5, R35, P0, P1 ;  /* 0x0000000504237c10 */ /* 0x000fe200087e2423 */
[----:B------:R-:W-:Y:S01]  /*0520*/  IMAD R15, R18, R27, RZ ;  /* 0x0000001b120f7224 */ /* 0x000fe200078e02ff */
[-C--:B------:R-:W-:Y:S01]  /*0530*/  IADD3 R4, P0, PT, R0, R33.reuse, RZ ;  /* 0x0000002100047210 */ /* 0x080fe20007f1e0ff */
[----:B------:R-:W1:Y:S01]  /*0540*/  LDCU UR4, c[0x0][0x3c8] ;  /* 0x00007900ff0477ac */ /* 0x000e620008000800 */
[----:B------:R-:W-:Y:S02]  /*0550*/  IADD3 R8, P1, PT, R6, R33, RZ ;  /* 0x0000002106087210 */ /* 0x000fe40007f3e0ff */
[----:B------:R-:W-:Y:S02]  /*0560*/  LEA.HI.X.SX32 R5, R0, R35, 0x1, P0 ;  /* 0x0000002300057211 */ /* 0x000fe400000f0eff */
[----:B------:R-:W-:Y:S01]  /*0570*/  IADD3 R12, P0, PT, R14, R33, RZ ;  /* 0x000000210e0c7210 */ /* 0x000fe20007f1e0ff */
[----:B------:R-:W-:Y:S01]  /*0580*/  IMAD R0, R16, R27, RZ ;  /* 0x0000001b10007224 */ /* 0x000fe200078e02ff */
[----:B------:R-:W-:-:S02]  /*0590*/  LEA.HI.X.SX32 R9, R6, R35, 0x1, P1 ;  /* 0x0000002306097211 */ /* 0x000fc400008f0eff */
[----:B------:R-:W-:Y:S02]  /*05a0*/  LEA.HI.X.SX32 R13, R14, R35, 0x1, P0 ;  /* 0x000000230e0d7211 */ /* 0x000fe400000f0eff */
[CC--:B------:R-:W-:Y:S02]  /*05b0*/  IADD3 R6, P0, PT, R7.reuse, R33.reuse, RZ ;  /* 0x0000002107067210 */ /* 0x0c0fe40007f1e0ff */
[----:B------:R-:W-:Y:S02]  /*05c0*/  LEA.HI R22, R36, 0x3c, RZ, 0x1a ;  /* 0x0000003c24167811 */ /* 0x000fe400078fd0ff */
[----:B------:R-:W-:Y:S01]  /*05d0*/  IADD3 R10, P1, PT, R0, R33, RZ ;  /* 0x00000021000a7210 */ /* 0x000fe20007f3e0ff */
[----:B---3--:R3:W5:Y:S01]  /*05e0*/  LDG.E.U8 R24, desc[UR30][R4.64] ;  /* 0x0000001e04187981 */ /* 0x008762000c1e1100 */
[----:B------:R-:W-:-:S03]  /*05f0*/  LEA.HI.X.SX32 R7, R7, R35, 0x1, P0 ;  /* 0x0000002307077211 */ /* 0x000fc600000f0eff */
[----:B------:R4:W5:Y:S01]  /*0600*/  LDG.E.U8 R26, desc[UR30][R8.64] ;  /* 0x0000001e081a7981 */ /* 0x000962000c1e1100 */
[----:B------:R-:W-:Y:S01]  /*0610*/  LEA.HI.X.SX32 R11, R0, R35, 0x1, P1 ;  /* 0x00000023000b7211 */ /* 0x000fe200008f0eff */
[----:B------:R-:W-:Y:S02]  /*0620*/  IMAD R0, R27, 0x4, R14 ;  /* 0x000000041b007824 */ /* 0x000fe400078e020e */
[----:B------:R0:W5:Y:S01]  /*0630*/  LDG.E.U8 R28, desc[UR30][R12.64] ;  /* 0x0000001e0c1c7981 */ /* 0x000162000c1e1100 */
[-C--:B---3--:R-:W-:Y:S02]  /*0640*/  IMAD R4, R20, R27.reuse, RZ ;  /* 0x0000001b14047224 */ /* 0x088fe400078e02ff */
[----:B------:R-:W-:Y:S01]  /*0650*/  IMAD R5, R22, R27, RZ ;  /* 0x0000001b16057224 */ /* 0x000fe200078e02ff */
[----:B------:R3:W5:Y:S01]  /*0660*/  LDG.E.U8 R19, desc[UR30][R6.64] ;  /* 0x0000001e06137981 */ /* 0x000762000c1e1100 */
[----:B----4-:R-:W-:-:S03]  /*0670*/  IADD3 R8, P0, PT, R15, R33, RZ ;  /* 0x000000210f087210 */ /* 0x010fc60007f1e0ff */
[----:B------:R4:W5:Y:S01]  /*0680*/  LDG.E.U8 R21, desc[UR30][R10.64] ;  /* 0x0000001e0a157981 */ /* 0x000962000c1e1100 */
[----:B------:R-:W-:Y:S02]  /*0690*/  LEA.HI.X.SX32 R9, R15, R35, 0x1, P0 ;  /* 0x000000230f097211 */ /* 0x000fe400000f0eff */
[CC--:B0-----:R-:W-:Y:S02]  /*06a0*/  IADD3 R12, P1, PT, R4.reuse, R33.reuse, RZ ;  /* 0x00000021040c7210 */ /* 0x0c1fe40007f3e0ff */
[----:B------:R-:W-:Y:S01]  /*06b0*/  IADD3 R14, P0, PT, R5, R33, RZ ;  /* 0x00000021050e7210 */ /* 0x000fe20007f1e0ff */
[----:B---3--:R-:W-:Y:S01]  /*06c0*/  IMAD R7, R27, 0x4, R0 ;  /* 0x000000041b077824 */ /* 0x008fe200078e0200 */
[-C--:B------:R-:W-:Y:S01]  /*06d0*/  LEA.HI.X.SX32 R13, R4, R35.reuse, 0x1, P1 ;  /* 0x00000023040d7211 */ /* 0x080fe200008f0eff */
[----:B------:R0:W5:Y:S01]  /*06e0*/  LDG.E.U8 R25, desc[UR30][R8.64] ;  /* 0x0000001e08197981 */ /* 0x000162000c1e1100 */
[----:B------:R-:W-:Y:S02]  /*06f0*/  LEA.HI.X.SX32 R15, R5, R35, 0x1, P0 ;  /* 0x00000023050f7211 */ /* 0x000fe400000f0eff */
[C---:B------:R-:W-:Y:S01]  /*0700*/  IADD3 R4, P0, PT, R0.reuse, R33, RZ ;  /* 0x0000002100047210 */ /* 0x040fe20007f1e0ff */
[----:B------:R3:W5:Y:S03]  /*0710*/  LDG.E.U8 R29, desc[UR30][R12.64] ;  /* 0x0000001e0c1d7981 */ /* 0x000766000c1e1100 */
[----:B------:R-:W-:Y:S01]  /*0720*/  LEA.HI.X.SX32 R5, R0, R35, 0x1, P0 ;  /* 0x0000002300057211 */ /* 0x000fe200000f0eff */
[----:B------:R-:W-:Y:S01]  /*0730*/  IMAD R0, R27, 0x8, R7 ;  /* 0x000000081b007824 */ /* 0x000fe200078e0207 */
[----:B------:R-:W-:Y:S01]  /*0740*/  IADD3 R6, P0, PT, R7, R33, RZ ;  /* 0x0000002107067210 */ /* 0x000fe20007f1e0ff */
[----:B------:R1:W5:Y:S02]  /*0750*/  LDG.E.U8 R31, desc[UR30][R14.64] ;  /* 0x0000001e0e1f7981 */ /* 0x000364000c1e1100 */
[----:B----4-:R-:W-:Y:S01]  /*0760*/  IMAD R11, R27, 0x4, R0 ;  /* 0x000000041b0b7824 */ /* 0x010fe200078e0200 */
[----:B------:R-:W-:Y:S01]  /*0770*/  LEA.HI.X.SX32 R7, R7, R35, 0x1, P0 ;  /* 0x0000002307077211 */ /* 0x000fe200000f0eff */
[----:B------:R4:W5:Y:S01]  /*0780*/  LDG.E.U8 R23, desc[UR30][R4.64] ;  /* 0x0000001e04177981 */ /* 0x000962000c1e1100 */
[CC--:B0-----:R-:W-:Y:S01]  /*0790*/  IADD3 R8, P0, PT, R0.reuse, R33.reuse, RZ ;  /* 0x0000002100087210 */ /* 0x0c1fe20007f1e0ff */
[----:B------:R-:W-:Y:S01]  /*07a0*/  IMAD R17, R27, 0x4, R11 ;  /* 0x000000041b117824 */ /* 0x000fe200078e020b */
[----:B------:R-:W-:Y:S01]  /*07b0*/  IADD3 R10, P1, PT, R11, R33, RZ ;  /* 0x000000210b0a7210 */ /* 0x000fe20007f3e0ff */
[----:B------:R-:W5:Y:S01]  /*07c0*/  LDG.E.U8 R30, desc[UR30][R6.64] ;  /* 0x0000001e061e7981 */ /* 0x000f62000c1e1100 */
[----:B------:R-:W-:Y:S01]  /*07d0*/  LEA.HI.X.SX32 R9, R0, R35, 0x1, P0 ;  /* 0x0000002300097211 */ /* 0x000fe200000f0eff */
[----:B------:R-:W-:Y:S01]  /*07e0*/  IMAD R0, R27, 0x8, R17 ;  /* 0x000000081b007824 */ /* 0x000fe200078e0211 */
[----:B---3--:R-:W-:-:S02]  /*07f0*/  IADD3 R12, P0, PT, R17, R33, RZ ;  /* 0x00000021110c7210 */ /* 0x008fc40007f1e0ff */
[-C--:B------:R-:W-:Y:S01]  /*0800*/  LEA.HI.X.SX32 R11, R11, R35.reuse, 0x1, P1 ;  /* 0x000000230b0b7211 */ /* 0x080fe200008f0eff */
[----:B-1----:R-:W-:Y:S01]  /*0810*/  IMAD R15, R27, 0x4, R0 ;  /* 0x000000041b0f7824 */ /* 0x002fe200078e0200 */
[----:B------:R-:W-:Y:S01]  /*0820*/  LEA.HI.X.SX32 R13, R17, R35, 0x1, P0 ;  /* 0x00000023110d7211 */ /* 0x000fe200000f0eff */
[----:B------:R-:W5:Y:S02]  /*0830*/  LDG.E.U8 R32, desc[UR30][R8.64] ;  /* 0x0000001e08207981 */ /* 0x000f64000c1e1100 */
[----:B------:R-:W-:Y:S02]  /*0840*/  IMAD R17, R27, 0x4, R15 ;  /* 0x000000041b117824 */ /* 0x000fe400078e020f */
[----:B------:R0:W5:Y:S01]  /*0850*/  LDG.E.U8 R27, desc[UR30][R10.64] ;  /* 0x0000001e0a1b7981 */ /* 0x000162000c1e1100 */
[CC--:B----4-:R-:W-:Y:S02]  /*0860*/  IADD3 R4, P0, PT, R0.reuse, R33.reuse, RZ ;  /* 0x0000002100047210 */ /* 0x0d0fe40007f1e0ff */
[----:B------:R-:W-:Y:S01]  /*0870*/  IADD3 R14, P1, PT, R15, R33, RZ ;  /* 0x000000210f0e7210 */ /* 0x000fe20007f3e0ff */
[----:B------:R-:W5:Y:S01]  /*0880*/  LDG.E.U8 R34, desc[UR30][R12.64] ;  /* 0x0000001e0c227981 */ /* 0x000f62000c1e1100 */
[----:B0-----:R-:W0:Y:S01]  /*0890*/  LDC.64 R10, c[0x0][0x388] ;  /* 0x0000e200ff0a7b82 */ /* 0x001e220000000a00 */
[----:B------:R-:W-:-:S02]  /*08a0*/  LEA.HI.X.SX32 R5, R0, R35, 0x1, P0 ;  /* 0x0000002300057211 */ /* 0x000fc400000f0eff */
[----:B------:R-:W-:Y:S01]  /*08b0*/  LOP3.LUT R0, R36, 0x3f, RZ, 0xc0, !PT ;  /* 0x0000003f24007812 */ /* 0x000fe200078ec0ff */
[----:B------:R-:W-:Y:S01]  /*08c0*/  IMAD R9, R172, UR12, RZ ;  /* 0x0000000cac097c24 */ /* 0x000fe2000f8e02ff */
[----:B------:R-:W-:Y:S01]  /*08d0*/  IADD3 R6, P0, PT, R17, R33, RZ ;  /* 0x0000002111067210 */ /* 0x000fe20007f1e0ff */
[----:B------:R1:W5:Y:S02]  /*08e0*/  LDG.E.U8 R40, desc[UR30][R4.64] ;  /* 0x0000001e04287981 */ /* 0x000364000c1e1100 */
[----:B------:R-:W-:Y:S01]  /*08f0*/  IMAD R0, R0, UR4, RZ ;  /* 0x0000000400007c24 */ /* 0x000fe2000f8e02ff */
[-C--:B------:R-:W-:Y:S02]  /*0900*/  LEA.HI.X.SX32 R15, R15, R35.reuse, 0x1, P1 ;  /* 0x000000230f0f7211 */ /* 0x080fe400008f0eff */
[----:B------:R-:W-:-:S04]  /*0910*/  LEA.HI.X.SX32 R7, R17, R35, 0x1, P0 ;  /* 0x0000002311077211 */ /* 0x000fc800000f0eff */
[----:B------:R3:W5:Y:S01]  /*0920*/  LDG.E.U8 R15, desc[UR30][R14.64] ;  /* 0x0000001e0e0f7981 */ /* 0x000762000c1e1100 */
[----:B-1----:R-:W-:-:S03]  /*0930*/  SHF.R.S32.HI R4, RZ, 0x1f, R0 ;  /* 0x0000001fff047819 */ /* 0x002fc60000011400 */
[----:B------:R1:W5:Y:S01]  /*0940*/  LDG.E.U8 R106, desc[UR30][R6.64] ;  /* 0x0000001e066a7981 */ /* 0x000362000c1e1100 */
[--C-:B0-----:R-:W-:Y:S01]  /*0950*/  IADD3 R43, P0, P1, R0, R10, R9.reuse ;  /* 0x0000000a002b7210 */ /* 0x101fe2000791e009 */
[----:B------:R-:W-:Y:S01]  /*0960*/  IMAD R10, R2, R173, RZ ;  /* 0x000000ad020a7224 */ /* 0x000fe200078e02ff */
[----:B------:R-:W-:-:S03]  /*0970*/  SHF.R.S32.HI R0, RZ, 0x1f, R9 ;  /* 0x0000001fff007819 */ /* 0x000fc60000011409 */
[C---:B------:R-:W-:Y:S01]  /*0980*/  IMAD R12, R173.reuse, 0x4, R10 ;  /* 0x00000004ad0c7824 */ /* 0x040fe200078e020a */
[----:B------:R-:W-:Y:S02]  /*0990*/  LEA.HI R2, R36, 0x4c, RZ, 0x1a ;  /* 0x0000004c24027811 */ /* 0x000fe400078fd0ff */
[----:B------:R-:W-:Y:S01]  /*09a0*/  IADD3.X R13, PT, PT, R4, R11, R0, P0, P1 ;  /* 0x0000000b040d7210 */ /* 0x000fe200007e2400 */
[C---:B---3--:R-:W-:Y:S01]  /*09b0*/  IMAD R14, R173.reuse, 0x4, R12 ;  /* 0x00000004ad0e7824 */ /* 0x048fe200078e020c */
[----:B------:R-:W-:Y:S01]  /*09c0*/  LEA.HI R4, R36, 0x5c, RZ, 0x1a ;  /* 0x0000005c24047811 */ /* 0x000fe200078fd0ff */
[-C--:B------:R-:W-:Y:S01]  /*09d0*/  IMAD R5, R2, R173.reuse, RZ ;  /* 0x000000ad02057224 */ /* 0x080fe200078e02ff */
[----:B------:R-:W-:Y:S01]  /*09e0*/  SHF.R.S32.HI R0, RZ, 0x7, R36 ;  /* 0x00000007ff007819 */ /* 0x000fe20000011424 */
[C---:B------:R-:W-:Y:S02]  /*09f0*/  IMAD R2, R173.reuse, 0x8, R14 ;  /* 0x00000008ad027824 */ /* 0x040fe400078e020e */
[----:B-1----:R-:W-:Y:S01]  /*0a00*/  IMAD R7, R4, R173, RZ ;  /* 0x000000ad04077224 */ /* 0x002fe200078e02ff */
[----:B------:R-:W-:Y:S01]  /*0a10*/  SGXT R0, R0, 0x1 ;  /* 0x000000010000781a */ /* 0x000fe20000000200 */
[----:B------:R-:W-:Y:S01]  /*0a20*/  IMAD R4, R173, 0x4, R2 ;  /* 0x00000004ad047824 */ /* 0x000fe200078e0202 */
[----:B------:R-:W-:-:S02]  /*0a30*/  SHF.R.U32.HI R8, RZ, 0x5, R36 ;  /* 0x00000005ff087819 */ /* 0x000fc40000011624 */
[----:B--2---:R-:W-:Y:S02]  /*0a40*/  R2UR UR14, R37 ;  /* 0x00000000250e72ca */ /* 0x004fe400000e0000 */
[----:B------:R-:W-:Y:S02]  /*0a50*/  LEA.HI R6, R36, 0x6c, RZ, 0x1a ;  /* 0x0000006c24067811 */ /* 0x000fe400078fd0ff */
[----:B------:R-:W-:Y:S01]  /*0a60*/  LOP3.LUT R37, R0, 0x90, RZ, 0xc0, !PT ;  /* 0x0000009000257812 */ /* 0x000fe200078ec0ff */
[C---:B------:R-:W-:Y:S01]  /*0a70*/  IMAD R0, R173.reuse, 0x4, R4 ;  /* 0x00000004ad007824 */ /* 0x040fe200078e0204 */
[----:B------:R-:W-:Y:S01]  /*0a80*/  R2UR UR11, R8 ;  /* 0x00000000080b72ca */ /* 0x000fe200000e0000 */
[----:B------:R-:W-:Y:S01]  /*0a90*/  IMAD R9, R6, R173, RZ ;  /* 0x000000ad06097224 */ /* 0x000fe200078e02ff */
[----:B------:R-:W-:Y:S01]  /*0aa0*/  LEA.HI R8, R36, 0x7c, RZ, 0x1a ;  /* 0x0000007c24087811 */ /* 0x000fe200078fd0ff */
[----:B------:R-:W-:Y:S01]  /*0ab0*/  IMAD R6, R173, 0x8, R0 ;  /* 0x00000008ad067824 */ /* 0x000fe200078e0200 */
[----:B------:R-:W-:Y:S01]  /*0ac0*/  IADD3 R104, P0, PT, R10, R43, RZ ;  /* 0x0000002b0a687210 */ /* 0x000fe20007f1e0ff */
[----:B------:R-:W-:-:S02]  /*0ad0*/  IMAD R16, R16, R173, RZ ;  /* 0x000000ad10107224 */ /* 0x000fc400078e02ff */
[----:B------:R-:W-:Y:S02]  /*0ae0*/  IMAD R11, R8, R173, RZ ;  /* 0x000000ad080b7224 */ /* 0x000fe400078e02ff */
[C---:B------:R-:W-:Y:S01]  /*0af0*/  IMAD R8, R173.reuse, 0x4, R6 ;  /* 0x00000004ad087824 */ /* 0x040fe200078e0206 */
[----:B------:R-:W-:Y:S01]  /*0b00*/  IADD3 R102, P6, PT, R16, R43, RZ ;  /* 0x0000002b10667210 */ /* 0x000fe20007fde0ff */
[----:B------:R-:W-:Y:S01]  /*0b10*/  IMAD R18, R18, R173, RZ ;  /* 0x000000ad12127224 */ /* 0x000fe200078e02ff */
[----:B------:R-:W-:Y:S01]  /*0b20*/  LEA.HI.X.SX32 R105, R10, R13, 0x1, P0 ;  /* 0x0000000d0a697211 */ /* 0x000fe200000f0eff */
[----:B------:R-:W-:Y:S01]  /*0b30*/  IMAD R10, R173, 0x4, R8 ;  /* 0x00000004ad0a7824 */ /* 0x000fe200078e0208 */
[-C--:B------:R-:W-:Y:S02]  /*0b40*/  IADD3 R92, P1, PT, R7, R43.reuse, RZ ;  /* 0x0000002b075c7210 */ /* 0x080fe40007f3e0ff */
[----:B------:R-:W-:Y:S02]  /*0b50*/  IADD3 R100, P5, PT, R18, R43, RZ ;  /* 0x0000002b12647210 */ /* 0x000fe40007fbe0ff */
[-C--:B------:R-:W-:Y:S01]  /*0b60*/  LEA.HI.X.SX32 R103, R16, R13.reuse, 0x1, P6 ;  /* 0x0000000d10677211 */ /* 0x080fe200030f0eff */
[----:B------:R-:W-:Y:S01]  /*0b70*/  IMAD R16, R173, 0x8, R10 ;  /* 0x00000008ad107824 */ /* 0x000fe200078e020a */
[----:B------:R-:W-:Y:S01]  /*0b80*/  LEA.HI.X.SX32 R93, R7, R13, 0x1, P1 ;  /* 0x0000000d075d7211 */ /* 0x000fe200008f0eff */
[----:B------:R-:W-:Y:S01]  /*0b90*/  IMAD R20, R20, R173, RZ ;  /* 0x000000ad14147224 */ /* 0x000fe200078e02ff */
[----:B------:R-:W-:Y:S01]  /*0ba0*/  LEA.HI.X.SX32 R101, R18, R13, 0x1, P5 ;  /* 0x0000000d12657211 */ /* 0x000fe200028f0eff */
[----:B------:R-:W-:Y:S01]  /*0bb0*/  IMAD R18, R173, 0x4, R16 ;  /* 0x00000004ad127824 */ /* 0x000fe200078e0210 */
[----:B------:R-:W-:-:S02]  /*0bc0*/  IADD3 R86, P1, PT, R12, R43, RZ ;  /* 0x0000002b0c567210 */ /* 0x000fc40007f3e0ff */
[----:B------:R-:W-:Y:S02]  /*0bd0*/  IADD3 R98, P4, PT, R20, R43, RZ ;  /* 0x0000002b14627210 */ /* 0x000fe40007f9e0ff */
[----:B------:R-:W-:Y:S01]  /*0be0*/  LEA.HI.X.SX32 R87, R12, R13, 0x1, P1 ;  /* 0x0000000d0c577211 */ /* 0x000fe200008f0eff */
[----:B------:R-:W-:Y:S01]  /*0bf0*/  IMAD R12, R173, 0x4, R18 ;  /* 0x00000004ad0c7824 */ /* 0x000fe200078e0212 */
[-C--:B------:R-:W-:Y:S02]  /*0c00*/  IADD3 R90, P0, PT, R9, R43.reuse, RZ ;  /* 0x0000002b095a7210 */ /* 0x080fe40007f1e0ff */
[----:B------:R-:W-:Y:S02]  /*0c10*/  IADD3 R94, P2, PT, R5, R43, RZ ;  /* 0x0000002b055e7210 */ /* 0x000fe40007f5e0ff */
[----:B------:R-:W-:Y:S01]  /*0c20*/  LEA.HI.X.SX32 R99, R20, R13, 0x1, P4 ;  /* 0x0000000d14637211 */ /* 0x000fe200020f0eff */
[----:B------:R-:W-:Y:S01]  /*0c30*/  IMAD R20, R173, 0x8, R12 ;  /* 0x00000008ad147824 */ /* 0x000fe200078e020c */
[----:B------:R-:W-:-:S02]  /*0c40*/  IADD3 R82, P1, PT, R2, R43, RZ ;  /* 0x0000002b02527210 */ /* 0x000fc40007f3e0ff */
[-C--:B------:R-:W-:Y:S02]  /*0c50*/  LEA.HI.X.SX32 R91, R9, R13.reuse, 0x1, P0 ;  /* 0x0000000d095b7211 */ /* 0x080fe400000f0eff */
[----:B------:R-:W-:Y:S02]  /*0c60*/  LEA.HI.X.SX32 R95, R5, R13, 0x1, P2 ;  /* 0x0000000d055f7211 */ /* 0x000fe400010f0eff */
[-C--:B------:R-:W-:Y:S02]  /*0c70*/  IADD3 R84, P0, PT, R14, R43.reuse, RZ ;  /* 0x0000002b0e547210 */ /* 0x080fe40007f1e0ff */
[----:B------:R-:W-:Y:S02]  /*0c80*/  IADD3 R80, P2, PT, R4, R43, RZ ;  /* 0x0000002b04507210 */ /* 0x000fe40007f5e0ff */
[-C--:B------:R-:W-:Y:S01]  /*0c90*/  LEA.HI.X.SX32 R83, R2, R13.reuse, 0x1, P1 ;  /* 0x0000000d02537211 */ /* 0x080fe200008f0eff */
[----:B------:R-:W-:Y:S01]  /*0ca0*/  IMAD R2, R173, 0x4, R20 ;  /* 0x00000004ad027824 */ /* 0x000fe200078e0214 */
[----:B------:R-:W-:-:S02]  /*0cb0*/  LEA.HI.X.SX32 R85, R14, R13, 0x1, P0 ;  /* 0x0000000d0e557211 */ /* 0x000fc400000f0eff */
[----:B------:R-:W-:Y:S01]  /*0cc0*/  LEA.HI.X.SX32 R81, R4, R13, 0x1, P2 ;  /* 0x0000000d04517211 */ /* 0x000fe200010f0eff */
[C---:B------:R-:W-:Y:S01]  /*0cd0*/  IMAD R4, R173.reuse, 0x4, R2 ;  /* 0x00000004ad047824 */ /* 0x040fe200078e0202 */
[-C--:B------:R-:W-:Y:S02]  /*0ce0*/  IADD3 R78, P0, PT, R0, R43.reuse, RZ ;  /* 0x0000002b004e7210 */ /* 0x080fe40007f1e0ff */
[----:B------:R-:W-:Y:S02]  /*0cf0*/  IADD3 R76, P1, PT, R6, R43, RZ ;  /* 0x0000002b064c7210 */ /* 0x000fe40007f3e0ff */
[----:B------:R-:W-:Y:S01]  /*0d00*/  LEA.HI.X.SX32 R79, R0, R13, 0x1, P0 ;  /* 0x0000000d004f7211 */ /* 0x000fe200000f0eff */
[C---:B------:R-:W-:Y:S01]  /*0d10*/  IMAD R0, R173.reuse, 0x8, R4 ;  /* 0x00000008ad007824 */ /* 0x040fe200078e0204 */
[----:B------:R-:W-:Y:S02]  /*0d20*/  IADD3 R74, P2, PT, R8, R43, RZ ;  /* 0x0000002b084a7210 */ /* 0x000fe40007f5e0ff */
[-C--:B------:R-:W-:Y:S01]  /*0d30*/  LEA.HI.X.SX32 R77, R6, R13.reuse, 0x1, P1 ;  /* 0x0000000d064d7211 */ /* 0x080fe200008f0eff */
[----:B------:R-:W-:Y:S01]  /*0d40*/  IMAD R6, R173, 0x4, R0 ;  /* 0x00000004ad067824 */ /* 0x000fe200078e0200 */
[----:B------:R-:W-:-:S02]  /*0d50*/  LEA.HI.X.SX32 R75, R8, R13, 0x1, P2 ;  /* 0x0000000d084b7211 */ /* 0x000fc400010f0eff */
[-C--:B------:R-:W-:Y:S01]  /*0d60*/  IADD3 R68, P2, PT, R18, R43.reuse, RZ ;  /* 0x0000002b12447210 */ /* 0x080fe20007f5e0ff */
[C---:B------:R-:W-:Y:S01]  /*0d70*/  IMAD R8, R173.reuse, 0x4, R6 ;  /* 0x00000004ad087824 */ /* 0x040fe200078e0206 */
[-C--:B------:R-:W-:Y:S02]  /*0d80*/  IADD3 R72, P0, PT, R10, R43.reuse, RZ ;  /* 0x0000002b0a487210 */ /* 0x080fe40007f1e0ff */
[----:B------:R-:W-:Y:S02]  /*0d90*/  IADD3 R70, P1, PT, R16, R43, RZ ;  /* 0x0000002b10467210 */ /* 0x000fe40007f3e0ff */
[-C--:B------:R-:W-:Y:S02]  /*0da0*/  LEA.HI.X.SX32 R69, R18, R13.reuse, 0x1, P2 ;  /* 0x0000000d12457211 */ /* 0x080fe400010f0eff */
[----:B------:R-:W-:Y:S01]  /*0db0*/  LEA.HI.X.SX32 R73, R10, R13, 0x1, P0 ;  /* 0x0000000d0a497211 */ /* 0x000fe200000f0eff */
[----:B------:R-:W-:Y:S01]  /*0dc0*/  IMAD R10, R173, 0x8, R8 ;  /* 0x00000008ad0a7824 */ /* 0x000fe200078e0208 */
[----:B------:R-:W-:-:S02]  /*0dd0*/  IADD3 R62, P2, PT, R2, R43, RZ ;  /* 0x0000002b023e7210 */ /* 0x000fc40007f5e0ff */
[----:B------:R-:W-:Y:S02]  /*0de0*/  LEA.HI.X.SX32 R71, R16, R13, 0x1, P1 ;  /* 0x0000000d10477211 */ /* 0x000fe400008f0eff */
[-C--:B------:R-:W-:Y:S02]  /*0df0*/  IADD3 R64, P1, PT, R20, R43.reuse, RZ ;  /* 0x0000002b14407210 */ /* 0x080fe40007f3e0ff */
[----:B------:R-:W-:Y:S02]  /*0e00*/  IADD3 R66, P0, PT, R12, R43, RZ ;  /* 0x0000002b0c427210 */ /* 0x000fe40007f1e0ff */
[-C--:B------:R-:W-:Y:S01]  /*0e10*/  LEA.HI.X.SX32 R63, R2, R13.reuse, 0x1, P2 ;  /* 0x0000000d023f7211 */ /* 0x080fe200010f0eff */
[C---:B------:R-:W-:Y:S01]  /*0e20*/  IMAD R2, R173.reuse, 0x4, R10 ;  /* 0x00000004ad027824 */ /* 0x040fe200078e020a */
[-C--:B------:R-:W-:Y:S02]  /*0e30*/  LEA.HI.X.SX32 R65, R20, R13.reuse, 0x1, P1 ;  /* 0x0000000d14417211 */ /* 0x080fe400008f0eff */
[----:B------:R-:W-:Y:S01]  /*0e40*/  LEA.HI.X.SX32 R67, R12, R13, 0x1, P0 ;  /* 0x0000000d0c437211 */ /* 0x000fe200000f0eff */
[----:B------:R-:W-:Y:S01]  /*0e50*/  IMAD R12, R173, 0x4, R2 ;  /* 0x00000004ad0c7824 */ /* 0x000fe200078e0202 */
[----:B------:R-:W-:-:S02]  /*0e60*/  IADD3 R58, P1, PT, R0, R43, RZ ;  /* 0x0000002b003a7210 */ /* 0x000fc40007f3e0ff */
[-C--:B------:R-:W-:Y:S02]  /*0e70*/  IADD3 R56, P2, PT, R6, R43.reuse, RZ ;  /* 0x0000002b06387210 */ /* 0x080fe40007f5e0ff */
[----:B------:R-:W-:Y:S02]  /*0e80*/  IADD3 R60, P0, PT, R4, R43, RZ ;  /* 0x0000002b043c7210 */ /* 0x000fe40007f1e0ff */
[-C--:B------:R-:W-:Y:S01]  /*0e90*/  LEA.HI.X.SX32 R59, R0, R13.reuse, 0x1, P1 ;  /* 0x0000000d003b7211 */ /* 0x080fe200008f0eff */
[C---:B------:R-:W-:Y:S01]  /*0ea0*/  IMAD R0, R173.reuse, 0x8, R12 ;  /* 0x00000008ad007824 */ /* 0x040fe200078e020c */
        /* <DEDUP_REMOVED lines=10> */
[-C--:B------:R-:W-:Y:S02]  /*0f50*/  LEA.HI.X.SX32 R97, R22, R13.reuse, 0x1, P3 ;  /* 0x0000000d16617211 */ /* 0x080fe400018f0eff */
[----:B------:R-:W-:-:S02]  /*0f60*/  LEA.HI.X.SX32 R55, R8, R13, 0x1, P0 ;  /* 0x0000000d08377211 */ /* 0x000fc400000f0eff */
[----:B------:R-:W-:Y:S02]  /*0f70*/  LEA.HI.X.SX32 R53, R10, R13, 0x1, P1 ;  /* 0x0000000d0a357211 */ /* 0x000fe400008f0eff */
[-C--:B------:R-:W-:Y:S02]  /*0f80*/  IADD3 R88, P6, PT, R11, R43.reuse, RZ ;  /* 0x0000002b0b587210 */ /* 0x080fe40007fde0ff */
[-C--:B------:R-:W-:Y:S02]  /*0f90*/  IADD3 R48, P0, PT, R12, R43.reuse, RZ ;  /* 0x0000002b0c307210 */ /* 0x080fe40007f1e0ff */
[-C--:B------:R-:W-:Y:S02]  /*0fa0*/  IADD3 R46, P1, PT, R0, R43.reuse, RZ ;  /* 0x0000002b002e7210 */ /* 0x080fe40007f3e0ff */
[-C--:B------:R-:W-:Y:S02]  /*0fb0*/  IADD3 R44, P2, PT, R4, R43.reuse, RZ ;  /* 0x0000002b042c7210 */ /* 0x080fe40007f5e0ff */
[----:B------:R-:W-:-:S02]  /*0fc0*/  IADD3 R42, P3, PT, R2, R43, RZ ;  /* 0x0000002b022a7210 */ /* 0x000fc40007f7e0ff */
[-C--:B------:R-:W-:Y:S02]  /*0fd0*/  LEA.HI.X.SX32 R89, R11, R13.reuse, 0x1, P6 ;  /* 0x0000000d0b597211 */ /* 0x080fe400030f0eff */
[-C--:B------:R-:W-:Y:S02]  /*0fe0*/  LEA.HI.X.SX32 R49, R12, R13.reuse, 0x1, P0 ;  /* 0x0000000d0c317211 */ /* 0x080fe400000f0eff */
[-C--:B------:R-:W-:Y:S02]  /*0ff0*/  LEA.HI.X.SX32 R47, R0, R13.reuse, 0x1, P1 ;  /* 0x0000000d002f7211 */ /* 0x080fe400008f0eff */
[-C--:B------:R-:W-:Y:S02]  /*1000*/  LEA.HI.X.SX32 R45, R4, R13.reuse, 0x1, P2 ;  /* 0x0000000d042d7211 */ /* 0x080fe400010f0eff */
[----:B------:R-:W-:Y:S02]  /*1010*/  LEA.HI.X.SX32 R43, R2, R13, 0x1, P3 ;  /* 0x0000000d022b7211 */ /* 0x000fe400018f0eff */
[----:B------:R-:W-:Y:S01]  /*1020*/  LOP3.LUT R37, R37, 0x7f, R36, 0x78, !PT ;  /* 0x0000007f25257812 */ /* 0x000fe200078e7824 */
[----:B------:R-:W-:Y:S06]  /*1030*/  BRA.U UP0, `(.L_x_5) ;  /* 0x0000000100187547 */ /* 0x000fec000b800000 */
[----:B------:R-:W-:Y:S01]  /*1040*/  ELECT P0, URZ, PT ;  /* 0x0000000000ff782f */ /* 0x000fe20003800000 */
[----:B------:R-:W-:Y:S01]  /*1050*/  IMAD.MOV.U32 R0, RZ, RZ, 0x1 ;  /* 0x00000001ff007424 */ /* 0x000fe200078e00ff */
[----:B------:R-:W-:Y:S01]  /*1060*/  UMOV UR4, 0x40 ;  /* 0x0000004000047882 */ /* 0x000fe20000000000 */
[----:B------:R-:W-:Y:S01]  /*1070*/  UVIRTCOUNT.DEALLOC.SMPOOL 0x80 ;  /* 0x000000800000784c */ /* 0x000fe20000000000 */
[----:B------:R-:W-:-:S09]  /*1080*/  ULEA UR4, UR6, UR4, 0x18 ;  /* 0x0000000406047291 */ /* 0x000fd2000f8ec0ff */
[----:B------:R0:W-:Y:S03]  /*1090*/  @P0 STS.U8 [UR4], R0 ;  /* 0x00000000ff000988 */ /* 0x0001e60008000004 */
.L_x_5:
[----:B------:R-:W-:Y:S01]  /*10a0*/  USHF.L.U32 UR4, UR11, 0x15, URZ ;  /* 0x000000150b047899 */ /* 0x000fe200080006ff */
[----:B------:R-:W-:Y:S01]  /*10b0*/  LOP3.LUT R38, R37, 0x20, RZ, 0x3c, !PT ;  /* 0x0000002025267812 */ /* 0x000fe200078e3cff */
[----:B------:R-:W-:Y:S01]  /*10c0*/  ULOP3.LUT UR17, UR11, 0x4, URZ, 0xc0, !UPT ;  /* 0x000000040b117892 */ /* 0x000fe2000f8ec0ff */
[----:B------:R-:W-:Y:S01]  /*10d0*/  LOP3.LUT P1, RZ, R36, 0xff, RZ, 0xc0, !PT ;  /* 0x000000ff24ff7812 */ /* 0x000fe2000782c0ff */
[----:B------:R-:W-:Y:S01]  /*10e0*/  ULOP3.LUT UR6, UR4, 0x600000, URZ, 0xc0, !UPT ;  /* 0x0060000004067892 */ /* 0x000fe2000f8ec0ff */
[----:B-----5:R1:W-:Y:S01]  /*10f0*/  STS.U8 [R37+UR13+0x8000], R24 ;  /* 0x0080001825007988 */ /* 0x0203e2000800000d */
[----:B------:R-:W-:Y:S01]  /*1100*/  UMOV UR5, 0x1 ;  /* 0x0000000100057882 */ /* 0x000fe20000000000 */
[----:B------:R-:W-:Y:S01]  /*1110*/  UIADD3 UR18, UPT, UPT, UR13, 0x9000, URZ ;  /* 0x000090000d127890 */ /* 0x000fe2000fffe0ff */
[----:B0-----:R-:W-:Y:S01]  /*1120*/  PRMT R0, RZ, 0x7610, R0 ;  /* 0x00007610ff007816 */ /* 0x001fe20000000000 */
[----:B------:R-:W-:Y:S01]  /*1130*/  UIADD3 UR15, UPT, UPT, UR14, UR6, URZ ;  /* 0x000000060e0f7290 */ /* 0x000fe2000fffe0ff */
[----:B------:R0:W-:Y:S01]  /*1140*/  STS.U8 [R37+UR13+0x8200], R26 ;  /* 0x0082001a25007988 */ /* 0x0001e2000800000d */
[----:B------:R-:W-:Y:S01]  /*1150*/  UIADD3 UR36, UPT, UPT, UR19, 0x40, URZ ;  /* 0x0000004013247890 */ /* 0x000fe2000fffe0ff */
[----:B------:R-:W-:Y:S01]  /*1160*/  PRMT R2, RZ, 0x7610, R2 ;  /* 0x00007610ff027816 */ /* 0x000fe20000000002 */
[----:B------:R-:W-:Y:S01]  /*1170*/  ULEA UR15, UR17, UR15, 0x3 ;  /* 0x0000000f110f7291 */ /* 0x000fe2000f8e18ff */
[----:B------:R2:W-:Y:S02]  /*1180*/  STS.U8 [R37+UR13+0x8400], R28 ;  /* 0x0084001c25007988 */ /* 0x0005e4000800000d */
[----:B------:R-:W-:Y:S01]  /*1190*/  VOTEU.ALL UP1, P1 ;  /* 0x0000000000ff7886 */ /* 0x000fe20000820000 */
[----:B------:R-:W-:Y:S01]  /*11a0*/  VOTEU.ALL UP2, P1 ;  /* 0x0000000000ff7886 */ /* 0x000fe20000840000 */
[----:B------:R3:W-:Y:S01]  /*11b0*/  STS.U8 [R37+UR13+0x8600], R30 ;  /* 0x0086001e25007988 */ /* 0x0007e2000800000d */
[----:B------:R-:W-:-:S02]  /*11c0*/  ISETP.LT.AND P2, PT, RZ, UR36, PT ;  /* 0x00000024ff007c0c */ /* 0x000fc4000bf41270 */
[----:B------:R-:W-:-:S04]  /*11d0*/  @!UP1 UIADD3 UR8, UPT, UPT, -UR5, 0x100000, URZ ;  /* 0x0010000005089890 */ /* 0x000fc8000fffe1ff */
[----:B------:R-:W-:Y:S02]  /*11e0*/  @!UP1 USHF.L.U32 UR9, UR8, 0xb, URZ ;  /* 0x0000000b08099899 */ /* 0x000fe400080006ff */
[----:B------:R-:W-:Y:S01]  /*11f0*/  @!UP1 USHF.L.U32 UR8, UR8, 0x1, URZ ;  /* 0x0000000108089899 */ /* 0x000fe200080006ff */
[----:B------:R-:W-:Y:S04]  /*1200*/  STS.U8 [R37+UR13+0x8800], R32 ;  /* 0x0088002025007988 */ /* 0x000fe8000800000d */
        /* <DEDUP_REMOVED lines=9> */
[----:B------:R4:W-:Y:S04]  /*12a0*/  STS.U8 [R38+UR13+0x8d00], R15 ;  /* 0x008d000f26007988 */ /* 0x0009e8000800000d */
[----:B------:R0:W-:Y:S01]  /*12b0*/  STS.U8 [R38+UR13+0x8f00], R31 ;  /* 0x008f001f26007988 */ /* 0x0001e2000800000d */
[----:B------:R-:W-:Y:S01]  /*12c0*/  STTM.16dp32bit_t0_t15.x16 tmem[UR15], RZ ;  /* 0x000000ff000079ed */ /* 0x000fe20008a0000f */
[----:B------:R-:W-:Y:S01]  /*12d0*/  STTM.16dp32bit_t16_t31.x16 tmem[UR15+0x10], RZ ;  /* 0x000010ff000079ed */ /* 0x000fe20008a2000f */
[----:B------:R-:W0:Y:S02]  /*12e0*/  FENCE.VIEW.ASYNC.T ;  /* 0x00000000000073c6 */ /* 0x000e240000000200 */
[----:B0-----:R-:W-:Y:S01]  /*12f0*/  BAR.SYNC.DEFER_BLOCKING 0x0 ;  /* 0x0000000000007b1d */ /* 0x001fe20000010000 */
[----:B------:R-:W-:-:S02]  /*1300*/  PRMT R4, RZ, 0x7610, R4 ;  /* 0x00007610ff047816 */ /* 0x000fc40000000004 */
[----:B------:R-:W-:Y:S02]  /*1310*/  PRMT R6, RZ, 0x7610, R6 ;  /* 0x00007610ff067816 */ /* 0x000fe40000000006 */
[----:B------:R-:W-:Y:S01]  /*1320*/  PRMT R8, RZ, 0x7610, R8 ;  /* 0x00007610ff087816 */ /* 0x000fe20000000008 */
[----:B------:R-:W0:Y:S02]  /*1330*/  FENCE.VIEW.ASYNC.S ;  /* 0x00000000000073c6 */ /* 0x000e240000000000 */
[----:B0-----:R0:W0:Y:S02]  /*1340*/  @!UP2 SYNCS.EXCH.64 URZ, [UR18], UR8 ;  /* 0x0000000812ffa5b2 */ /* 0x0010240008000100 */
[----:B0-----:R-:W-:Y:S01]  /*1350*/  BAR.SYNC.DEFER_BLOCKING 0x0 ;  /* 0x0000000000007b1d */ /* 0x001fe20000010000 */
[----:B------:R-:W-:Y:S02]  /*1360*/  PRMT R10, RZ, 0x7610, R10 ;  /* 0x00007610ff0a7816 */ /* 0x000fe4000000000a */
[----:B------:R-:W-:-:S02]  /*1370*/  PRMT R12, RZ, 0x7610, R12 ;  /* 0x00007610ff0c7816 */ /* 0x000fc4000000000c */
[----:B------:R-:W-:Y:S02]  /*1380*/  PRMT R14, RZ, 0x7610, R14 ;  /* 0x00007610ff0e7816 */ /* 0x000fe4000000000e */
[----:B------:R-:W-:Y:S02]  /*1390*/  PRMT R16, RZ, 0x7610, R16 ;  /* 0x00007610ff107816 */ /* 0x000fe40000000010 */
[----:B------:R-:W-:Y:S02]  /*13a0*/  PRMT R18, RZ, 0x7610, R18 ;  /* 0x00007610ff127816 */ /* 0x000fe40000000012 */
[----:B------:R-:W-:Y:S02]  /*13b0*/  PRMT R20, RZ, 0x7610, R20 ;  /* 0x00007610ff147816 */ /* 0x000fe40000000014 */
[----:B------:R-:W-:Y:S02]  /*13c0*/  PRMT R22, RZ, 0x7610, R22 ;  /* 0x00007610ff167816 */ /* 0x000fe40000000016 */
[----:B-1----:R-:W-:-:S02]  /*13d0*/  PRMT R24, RZ, 0x7610, R24 ;  /* 0x00007610ff187816 */ /* 0x002fc40000000018 */
[----:B------:R-:W-:Y:S02]  /*13e0*/  PRMT R26, RZ, 0x7610, R26 ;  /* 0x00007610ff1a7816 */ /* 0x000fe4000000001a */
[----:B--2---:R-:W-:Y:S02]  /*13f0*/  PRMT R28, RZ, 0x7610, R28 ;  /* 0x00007610ff1c7816 */ /* 0x004fe4000000001c */
[----:B---3--:R-:W-:Y:S02]  /*1400*/  PRMT R30, RZ, 0x7610, R30 ;  /* 0x00007610ff1e7816 */ /* 0x008fe4000000001e */
[----:B------:R-:W-:Y:S01]  /*1410*/  PRMT R5, RZ, 0x7610, R5 ;  /* 0x00007610ff057816 */ /* 0x000fe20000000005 */
[----:B------:R-:W2:Y:S01]  /*1420*/  @P2 LDG.E.U8 R0, desc[UR30][R104.64] ;  /* 0x0000001e68002981 */ /* 0x000ea2000c1e1100 */
[----:B------:R-:W-:Y:S02]  /*1430*/  PRMT R7, RZ, 0x7610, R7 ;  /* 0x00007610ff077816 */ /* 0x000fe40000000007 */
[----:B------:R-:W-:Y:S01]  /*1440*/  PRMT R9, RZ, 0x7610, R9 ;  /* 0x00007610ff097816 */ /* 0x000fe20000000009 */
[----:B------:R-:W3:Y:S01]  /*1450*/  @P2 LDG.E.U8 R2, desc[UR30][R84.64] ;  /* 0x0000001e54022981 */ /* 0x000ee2000c1e1100 */
[----:B------:R-:W-:-:S02]  /*1460*/  PRMT R11, RZ, 0x7610, R11 ;  /* 0x00007610ff0b7816 */ /* 0x000fc4000000000b */
[----:B------:R-:W-:Y:S01]  /*1470*/  PRMT R13, RZ, 0x7610, R13 ;  /* 0x00007610ff0d7816 */ /* 0x000fe2000000000d */
[----:B------:R-:W3:Y:S01]  /*1480*/  @P2 LDG.E.U8 R4, desc[UR30][R82.64] ;  /* 0x0000001e52042981 */ /* 0x000ee2000c1e1100 */
[----:B----4-:R-:W-:Y:S02]  /*1490*/  PRMT R15, RZ, 0x7610, R15 ;  /* 0x00007610ff0f7816 */ /* 0x010fe4000000000f */
[----:B------:R-:W-:Y:S01]  /*14a0*/  PRMT R17, RZ, 0x7610, R17 ;  /* 0x00007610ff117816 */ /* 0x000fe20000000011 */
[----:B------:R-:W4:Y:S01]  /*14b0*/  @P2 LDG.E.U8 R6, desc[UR30][R78.64] ;  /* 0x0000001e4e062981 */ /* 0x000f22000c1e1100 */
[----:B------:R-:W-:Y:S02]  /*14c0*/  PRMT R19, RZ, 0x7610, R19 ;  /* 0x00007610ff137816 */ /* 0x000fe40000000013 */
[----:B------:R-:W-:Y:S01]  /*14d0*/  PRMT R21, RZ, 0x7610, R21 ;  /* 0x00007610ff157816 */ /* 0x000fe20000000015 */
[----:B------:R-:W4:Y:S01]  /*14e0*/  @P2 LDG.E.U8 R8, desc[UR30][R76.64] ;  /* 0x0000001e4c082981 */ /* 0x000f22000c1e1100 */
[----:B------:R-:W-:-:S02]  /*14f0*/  PRMT R23, RZ, 0x7610, R23 ;  /* 0x00007610ff177816 */ /* 0x000fc40000000017 */
[----:B------:R-:W-:Y:S01]  /*1500*/  PRMT R25, RZ, 0x7610, R25 ;  /* 0x00007610ff197816 */ /* 0x000fe20000000019 */
[----:B------:R-:W4:Y:S01]  /*1510*/  @P2 LDG.E.U8 R10, desc[UR30][R72.64] ;  /* 0x0000001e480a2981 */ /* 0x000f22000c1e1100 */
[----:B------:R-:W-:Y:S02]  /*1520*/  PRMT R27, RZ, 0x7610, R27 ;  /* 0x00007610ff1b7816 */ /* 0x000fe4000000001b */
[----:B------:R-:W-:Y:S01]  /*1530*/  PRMT R29, RZ, 0x7610, R29 ;  /* 0x00007610ff1d7816 */ /* 0x000fe2000000001d */
[----:B------:R-:W4:Y:S01]  /*1540*/  @P2 LDG.E.U8 R12, desc[UR30][R70.64] ;  /* 0x0000001e460c2981 */ /* 0x000f22000c1e1100 */
[----:B------:R-:W-:Y:S02]  /*1550*/  PRMT R31, RZ, 0x7610, R31 ;  /* 0x00007610ff1f7816 */ /* 0x000fe4000000001f */
[----:B------:R-:W-:Y:S01]  /*1560*/  PRMT R33, RZ, 0x7610, R33 ;  /* 0x00007610ff217816 */ /* 0x000fe20000000021 */
[----:B------:R-:W4:Y:S01]  /*1570*/  @P2 LDG.E.U8 R14, desc[UR30][R66.64] ;  /* 0x0000001e420e2981 */ /* 0x000f22000c1e1100 */
[----:B------:R-:W-:-:S03]  /*1580*/  PRMT R35, RZ, 0x7610, R35 ;  /* 0x00007610ff237816 */ /* 0x000fc60000000023 */
[----:B------:R-:W4:Y:S04]  /*1590*/  @P2 LDG.E.U8 R16, desc[UR30][R64.64] ;  /* 0x0000001e40102981 */ /* 0x000f28000c1e1100 */
        /* <DEDUP_REMOVED lines=22> */
[----:B------:R-:W4:Y:S01]  /*1700*/  @P2 LDG.E.U8 R35, desc[UR30][R88.64] ;  /* 0x0000001e58232981 */ /* 0x000f22000c1e1100 */
[----:B------:R-:W-:-:S04]  /*1710*/  @!UP1 UIADD3 UR8, UPT, UPT, -UR5, 0x100000, URZ ;  /* 0x0010000005089890 */ /* 0x000fc8000fffe1ff */
[----:B------:R-:W-:Y:S02]  /*1720*/  @!UP1 USHF.L.U32 UR9, UR8, 0xb, URZ ;  /* 0x0000000b08099899 */ /* 0x000fe400080006ff */
[----:B------:R-:W-:Y:S01]  /*1730*/  @!UP1 USHF.L.U32 UR8, UR8, 0x1, URZ ;  /* 0x0000000108089899 */ /* 0x000fe200080006ff */
[----:B------:R-:W-:Y:S01]  /*1740*/  VOTEU.ALL UP2, P1 ;  /* 0x0000000000ff7886 */ /* 0x000fe20000840000 */
[----:B------:R-:W-:-:S04]  /*1750*/  @!UP1 UIADD3 UR4, UPT, UPT, -UR5, 0x100000, URZ ;  /* 0x0010000005049890 */ /* 0x000fc8000fffe1ff */
[----:B------:R-:W-:Y:S02]  /*1760*/  @!UP1 USHF.L.U32 UR5, UR4, 0xb, URZ ;  /* 0x0000000b04059899 */ /* 0x000fe400080006ff */
[----:B------:R-:W-:Y:S01]  /*1770*/  @!UP1 USHF.L.U32 UR4, UR4, 0x1, URZ ;  /* 0x0000000104049899 */ /* 0x000fe200080006ff */
[----:B------:R-:W-:Y:S01]  /*1780*/  ISETP.EQ.U32.AND P3, PT, RZ, UR11, P2 ;  /* 0x0000000bff007c0c */ /* 0x000fe20009762070 */
[----:B------:R-:W-:-:S04]  /*1790*/  UIADD3 UR16, UPT, UPT, UR14, 0x100000, URZ ;  /* 0x001000000e107890 */ /* 0x000fc8000fffe0ff */
[----:B------:R-:W-:Y:S01]  /*17a0*/  UIADD3 UR6, UPT, UPT, UR6, UR16, URZ ;  /* 0x0000001006067290 */ /* 0x000fe2000fffe0ff */
[----:B------:R0:W1:Y:S01]  /*17b0*/  @!UP2 SYNCS.EXCH.64 URZ, [UR13+0x9008], UR8 ;  /* 0x009008080dffa5b2 */ /* 0x0000620008000100 */
[----:B------:R-:W-:Y:S02]  /*17c0*/  VOTEU.ALL UP2, P1 ;  /* 0x0000000000ff7886 */ /* 0x000fe40000840000 */
[----:B------:R-:W-:Y:S02]  /*17d0*/  ULEA UR17, UR17, UR6, 0x4 ;  /* 0x0000000611117291 */ /* 0x000fe4000f8e20ff */
[----:B------:R-:W-:Y:S02]  /*17e0*/  UIADD3 UR10, UPT, UPT, UR13, 0x4000, URZ ;  /* 0x000040000d0a7890 */ /* 0x000fe4000fffe0ff */
[----:B--2---:R0:W-:Y:S04]  /*17f0*/  STS.U8 [R37+UR13+0x2000], R0 ;  /* 0x0020000025007988 */ /* 0x0041e8000800000d */
[----:B---3--:R0:W-:Y:S04]  /*1800*/  STS.U8 [R37+UR13+0x2200], R2 ;  /* 0x0022000225007988 */ /* 0x0081e8000800000d */
[----:B------:R0:W-:Y:S04]  /*1810*/  STS.U8 [R37+UR13+0x2400], R4 ;  /* 0x0024000425007988 */ /* 0x0001e8000800000d */
[----:B----4-:R0:W-:Y:S04]  /*1820*/  STS.U8 [R37+UR13+0x2600], R6 ;  /* 0x0026000625007988 */ /* 0x0101e8000800000d */
[----:B------:R0:W-:Y:S04]  /*1830*/  STS.U8 [R37+UR13+0x2800], R8 ;  /* 0x0028000825007988 */ /* 0x0001e8000800000d */
        /* <DEDUP_REMOVED lines=26> */
[----:B------:R0:W-:Y:S01]  /*19e0*/  STS.U8 [R38+UR13+0x3f00], R35 ;  /* 0x003f002326007988 */ /* 0x0001e2000800000d */
[----:B-1----:R1:W-:Y:S06]  /*19f0*/  MEMBAR.ALL.CTA ;  /* 0x0000000000007992 */ /* 0x0023ec0000008000 */
[----:B-1----:R-:W-:Y:S04]  /*1a00*/  FENCE.VIEW.ASYNC.S ;  /* 0x00000000000073c6 */ /* 0x002fe80000000000 */
[----:B------:R-:W1:Y:S02]  /*1a10*/  FENCE.VIEW.ASYNC.S ;  /* 0x00000000000073c6 */ /* 0x000e640000000000 */
[----:B-1----:R0:W1:Y:S02]  /*1a20*/  @!UP2 SYNCS.EXCH.64 URZ, [UR13+0x4000], UR4 ;  /* 0x004000040dffa5b2 */ /* 0x0020640008000100 */
[----:B-1----:R-:W-:Y:S06]  /*1a30*/  BAR.SYNC.DEFER_BLOCKING 0x0 ;  /* 0x0000000000007b1d */ /* 0x002fec0000010000 */
[----:B0-----:R-:W-:Y:S05]  /*1a40*/  @!P3 BRA `(.L_x_6) ;  /* 0x00000000006cb947 */ /* 0x001fea0003800000 */
[----:B------:R-:W-:Y:S02]  /*1a50*/  UIADD3 UR4, UPT, UPT, UR13, 0x8000, URZ ;  /* 0x000080000d047890 */ /* 0x000fe4000fffe0ff */
[----:B------:R-:W-:Y:S02]  /*1a60*/  UIADD3 UR5, UPT, UPT, UR13, 0x2000, URZ ;  /* 0x000020000d057890 */ /* 0x000fe4000fffe0ff */
[----:B------:R-:W-:Y:S02]  /*1a70*/  USHF.R.U32.HI UR4, URZ, 0x4, UR4 ;  /* 0x00000004ff047899 */ /* 0x000fe40008011604 */
[----:B------:R-:W-:Y:S02]  /*1a80*/  USHF.R.U32.HI UR5, URZ, 0x4, UR5 ;  /* 0x00000004ff057899 */ /* 0x000fe40008011605 */
[----:B------:R-:W-:Y:S02]  /*1a90*/  USGXT.U32 UR6, UR4, 0xe ;  /* 0x0000000e0406789a */ /* 0x000fe40008000000 */
[----:B------:R-:W-:Y:S01]  /*1aa0*/  USGXT.U32 UR8, UR5, 0xe ;  /* 0x0000000e0508789a */ /* 0x000fe20008000000 */
[----:B------:R-:W-:Y:S01]  /*1ab0*/  UMOV UR20, 0xffffff80 ;  /* 0xffffff8000147882 */ /* 0x000fe20000000000 */
[----:B------:R-:W-:Y:S01]  /*1ac0*/  UMOV UR21, 0x7fffbfdf ;  /* 0x7fffbfdf00157882 */ /* 0x000fe20000000000 */
[----:B------:R-:W-:Y:S01]  /*1ad0*/  UMOV UR22, 0xfffffffe ;  /* 0xfffffffe00167882 */ /* 0x000fe20000000000 */
[----:B------:R-:W-:Y:S01]  /*1ae0*/  UMOV UR23, 0x7fffbfdf ;  /* 0x7fffbfdf00177882 */ /* 0x000fe20000000000 */
[----:B------:R-:W-:Y:S01]  /*1af0*/  UMOV UR7, URZ ;  /* 0x000000ff00077c82 */ /* 0x000fe20008000000 */
[----:B------:R-:W-:Y:S01]  /*1b00*/  UMOV UR9, URZ ;  /* 0x000000ff00097c82 */ /* 0x000fe20008000000 */
[----:B------:R-:W-:-:S02]  /*1b10*/  UIADD3.64 UR20, UPT, UPT, UR6, -UR20, URZ ;  /* 0x8000001406147297 */ /* 0x000fc4000fffe0ff */
[----:B------:R-:W-:Y:S01]  /*1b20*/  UIADD3.64 UR22, UPT, UPT, UR8, -UR22, URZ ;  /* 0x8000001608167297 */ /* 0x000fe2000fffe0ff */
[----:B------:R-:W-:Y:S01]  /*1b30*/  UMOV UR24, 0x0 ;  /* 0x0000000000187882 */ /* 0x000fe20000000000 */
[----:B------:R-:W-:Y:S01]  /*1b40*/  UMOV UR25, 0x4208010 ;  /* 0x0420801000197882 */ /* 0x000fe20000000000 */
[----:B------:R-:W-:Y:S01]  /*1b50*/  UMOV UR4, UR10 ;  /* 0x0000000a00047c82 */ /* 0x000fe20008000000 */
[----:B------:R-:W-:Y:S01]  /*1b60*/  UMOV UR5, URZ ;  /* 0x000000ff00057c82 */ /* 0x000fe20008000000 */
[----:B------:R-:W-:Y:S01]  /*1b70*/  UMOV UR7, 0x80004020 ;  /* 0x8000402000077882 */ /* 0x000fe20000000000 */
[----:B------:R-:W-:Y:S01]  /*1b80*/  UMOV UR9, 0x80004020 ;  /* 0x8000402000097882 */ /* 0x000fe20000000000 */
[----:B------:R-:W-:Y:S01]  /*1b90*/  UMOV UR26, 0x0 ;  /* 0x00000000001a7882 */ /* 0x000fe20000000000 */
[----:B------:R-:W-:Y:S01]  /*1ba0*/  UMOV UR27, 0x4208010 ;  /* 0x04208010001b7882 */ /* 0x000fe20000000000 */
[----:B------:R-:W-:Y:S01]  /*1bb0*/  UMOV UR4, UR4 ;  /* 0x0000000400047c82 */ /* 0x000fe20008000000 */
[----:B------:R0:W-:Y:S01]  /*1bc0*/  UTCQMMA gdesc[UR6], gdesc[UR8], tmem[UR16], tmem[UR24], idesc[UR25], !UPT ;  /* 0x00ff1808060075ea */ /* 0x0001e2000f800310 */
[----:B------:R0:W-:Y:S01]  /*1bd0*/  UTCQMMA gdesc[UR20], gdesc[UR22], tmem[UR16], tmem[UR26], idesc[UR27], UPT ;  /* 0x00ff1a16140075ea */ /* 0x0001e2000b800310 */
[----:B------:R0:W-:Y:S01]  /*1be0*/  UTCBAR [UR4], URZ ;  /* 0x000000ff040073e9 */ /* 0x0001e200080000ff */
[----:B------:R-:W-:Y:S01]  /*1bf0*/  NOP ;  /* 0x0000000000007918 */ /* 0x000fe20000000000 */
.L_x_6:
[----:B------:R-:W-:Y:S05]  /*1c00*/  @!P2 BRA `(.L_x_7) ;  /* 0x000000000008a947 */ /* 0x000fea0003800000 */
[----:B------:R-:W1:Y:S02]  /*1c10*/  SYNCS.PHASECHK.TRANS64.TRYWAIT P0, [UR13+0x4000], RZ ;  /* 0x004000ffff0075a7 */ /* 0x000e64000800110d */
[----:B-1----:R-:W-:Y:S05]  /*1c20*/  @!P0 BRA `(.L_x_8) ;  /* 0x0000006800688947 */ /* 0x002fea0003800000 */
.L_x_7:
[----:B------:R-:W-:Y:S01]  /*1c30*/  BAR.SYNC.DEFER_BLOCKING 0x0 ;  /* 0x0000000000007b1d */ /* 0x000fe20000010000 */
[C---:B------:R-:W-:Y:S02]  /*1c40*/  LOP3.LUT R2, R36.reuse, 0x80, RZ, 0xc0, !PT ;  /* 0x0000008024027812 */ /* 0x040fe400078ec0ff */
[C---:B------:R-:W-:Y:S02]  /*1c50*/  LOP3.LUT R0, R36.reuse, 0x10, RZ, 0xc0, !PT ;  /* 0x0000001024007812 */ /* 0x040fe400078ec0ff */
[C---:B------:R-:W-:Y:S01]  /*1c60*/  LOP3.LUT R171, R36.reuse, 0xf, RZ, 0xc0, !PT ;  /* 0x0000000f24ab7812 */ /* 0x040fe200078ec0ff */
[----:B0-----:R-:W0:Y:S01]  /*1c70*/  LDCU UR4, c[0x0][0x3a8] ;  /* 0x00007500ff0477ac */ /* 0x001e220008000800 */
[----:B------:R-:W-:Y:S01]  /*1c80*/  LOP3.LUT R170, R36, 0x60, RZ, 0xc0, !PT ;  /* 0x0000006024aa7812 */ /* 0x000fe200078ec0ff */
[----:B------:R-:W-:Y:S01]  /*1c90*/  LDTM.16dp32bit_t0_t15.x32 R4, tmem[UR17] ;  /* 0x00000011000479ee */ /* 0x000fe20008a80000 */
[----:B------:R-:W0:Y:S01]  /*1ca0*/  LDTM.16dp32bit_t16_t31.x32 R4, tmem[UR17+0x20] ;  /* 0x00002011000479ee */ /* 0x000e220008aa0000 */
[----:B------:R-:W-:Y:S01]  /*1cb0*/  SHF.R.U32.HI R39, RZ, 0x1, R2 ;  /* 0x00000001ff277819 */ /* 0x000fe20000011602 */
[----:B------:R-:W1:Y:S01]  /*1cc0*/  LDCU.64 UR20, c[0x0][0x3d0] ;  /* 0x00007a00ff1477ac */ /* 0x000e620008000a00 */
[----:B------:R-:W-:Y:S01]  /*1cd0*/  LEA.HI R106, R170, R171, RZ, 0x1f ;  /* 0x000000abaa6a7211 */ /* 0x000fe200078ff8ff */
[----:B------:R-:W2:Y:S01]  /*1ce0*/  LDC.64 R160, c[0x0][0x390] ;  /* 0x0000e400ffa07b82 */ /* 0x000ea20000000a00 */
[----:B------:R-:W-:Y:S01]  /*1cf0*/  PRMT R176, RZ, 0x7610, R176 ;  /* 0x00007610ffb07816 */ /* 0x000fe200000000b0 */
[----:B------:R-:W-:-:S02]  /*1d00*/  IMAD R39, R0, 0x2, R39 ;  /* 0x0000000200277824 */ /* 0x000fc400078e0227 */
[----:B------:R-:W-:Y:S02]  /*1d10*/  VIADD R40, R106, UR19 ;  /* 0x000000136a287c36 */ /* 0x000fe40008000000 */
[C---:B------:R-:W-:Y:S02]  /*1d20*/  VIADD R107, R39.reuse, 0x2 ;  /* 0x00000002276b7836 */ /* 0x040fe40000000000 */
[C---:B------:R-:W-:Y:S01]  /*1d30*/  VIADD R109, R39.reuse, 0x4 ;  /* 0x00000004276d7836 */ /* 0x040fe20000000000 */
[----:B------:R-:W3:Y:S01]  /*1d40*/  LDC R156, c[0x0][0x3d8] ;  /* 0x0000f600ff9c7b82 */ /* 0x000ee20000000800 */
[C---:B------:R-:W-:Y:S01]  /*1d50*/  VIADD R111, R39.reuse, 0x5 ;  /* 0x00000005276f7836 */ /* 0x040fe20000000000 */
[C---:B------:R-:W-:Y:S01]  /*1d60*/  ISETP.GE.AND P4, PT, R40.reuse, R107, PT ;  /* 0x0000006b2800720c */ /* 0x040fe20003f86270 */
[----:B------:R-:W-:Y:S01]  /*1d70*/  VIADD R107, R39, 0x3 ;  /* 0x00000003276b7836 */ /* 0x000fe20000000000 */
[C---:B------:R-:W-:Y:S02]  /*1d80*/  ISETP.GE.AND P5, PT, R40.reuse, R109, PT ;  /* 0x0000006d2800720c */ /* 0x040fe40003fa6270 */
[----:B------:R-:W-:-:S02]  /*1d90*/  ISETP.GE.AND P0, PT, R40, R111, PT ;  /* 0x0000006f2800720c */ /* 0x000fc40003f06270 */
[----:B------:R-:W-:Y:S01]  /*1da0*/  ISETP.GE.AND P6, PT, R40, R107, PT ;  /* 0x0000006b2800720c */ /* 0x000fe20003fc6270 */
[----:B------:R-:W-:Y:S01]  /*1db0*/  VIADD R107, R39, 0x6 ;  /* 0x00000006276b7836 */ /* 0x000fe20000000000 */
[----:B------:R-:W4:Y:S01]  /*1dc0*/  @!P1 SYNCS.CCTL.IV [UR13+0x4000] ;  /* 0x00400000ff0099b1 */ /* 0x000f22000800000d */
[----:B0-----:R-:W-:Y:S01]  /*1dd0*/  FMUL R6, R6, UR4 ;  /* 0x0000000406067c20 */ /* 0x001fe20008400000 */
[----:B------:R-:W-:Y:S01]  /*1de0*/  FMUL R8, R8, UR4 ;  /* 0x0000000408087c20 */ /* 0x000fe20008400000 */
[----:B------:R-:W-:Y:S01]  /*1df0*/  FMUL R9, R9, UR4 ;  /* 0x0000000409097c20 */ /* 0x000fe20008400000 */
[----:B------:R-:W-:Y:S01]  /*1e00*/  FMUL R10, R10, UR4 ;  /* 0x000000040a0a7c20 */ /* 0x000fe20008400000 */
[----:B------:R-:W-:Y:S01]  /*1e10*/  FMUL R12, R12, UR4 ;  /* 0x000000040c0c7c20 */ /* 0x000fe20008400000 */
[----:B------:R-:W-:Y:S01]  /*1e20*/  FSEL R109, R6, -INF , P4 ;  /* 0xff800000066d7808 */ /* 0x000fe20002000000 */
[----:B------:R-:W-:Y:S01]  /*1e30*/  FMUL R6, R7, UR4 ;  /* 0x0000000407067c20 */ /* 0x000fe20008400000 */
[C---:B------:R-:W-:Y:S01]  /*1e40*/  VIADD R7, R39.reuse, 0x7 ;  /* 0x0000000727077836 */ /* 0x040fe20000000000 */
[----:B------:R-:W-:Y:S01]  /*1e50*/  ISETP.GE.AND P4, PT, R40, R107, PT ;  /* 0x0000006b2800720c */ /* 0x000fe20003f86270 */
[----:B------:R-:W-:Y:S01]  /*1e60*/  VIADD R107, R39, 0x8 ;  /* 0x00000008276b7836 */ /* 0x000fe20000000000 */
[----:B------:R-:W-:Y:S01]  /*1e70*/  FSEL R108, R8, -INF , P5 ;  /* 0xff800000086c7808 */ /* 0x000fe20002800000 */
[----:B------:R-:W-:Y:S01]  /*1e80*/  FMUL R13, R13, UR4 ;  /* 0x000000040d0d7c20 */ /* 0x000fe20008400000 */
[----:B------:R-:W-:Y:S01]  /*1e90*/  FSEL R111, R6, -INF , P6 ;  /* 0xff800000066f7808 */ /* 0x000fe20003000000 */
[----:B------:R-:W-:Y:S01]  /*1ea0*/  FMUL R11, R11, UR4 ;  /* 0x000000040b0b7c20 */ /* 0x000fe20008400000 */
[C---:B------:R-:W-:Y:S01]  /*1eb0*/  ISETP.GE.AND P6, PT, R40.reuse, R7, PT ;  /* 0x000000072800720c */ /* 0x040fe20003fc6270 */
[----:B------:R-:W-:Y:S01]  /*1ec0*/  VIADD R7, R39, 0x9 ;  /* 0x0000000927077836 */ /* 0x000fe20000000000 */
[C---:B------:R-:W-:Y:S01]  /*1ed0*/  ISETP.GE.AND P5, PT, R40.reuse, R107, PT ;  /* 0x0000006b2800720c */ /* 0x040fe20003fa6270 */
[----:B------:R-:W-:Y:S01]  /*1ee0*/  FMUL R15, R15, UR4 ;  /* 0x000000040f0f7c20 */ /* 0x000fe20008400000 */
[----:B------:R-:W-:Y:S01]  /*1ef0*/  FSEL R107, R9, -INF , P0 ;  /* 0xff800000096b7808 */ /* 0x000fe20000000000 */
[C---:B------:R-:W-:Y:S01]  /*1f00*/  VIADD R9, R39.reuse, 0xb ;  /* 0x0000000b27097836 */ /* 0x040fe20000000000 */
[----:B------:R-:W-:Y:S01]  /*1f10*/  ISETP.GE.AND P0, PT, R40, R7, PT ;  /* 0x000000072800720c */ /* 0x000fe20003f06270 */
[C---:B------:R-:W-:Y:S01]  /*1f20*/  VIADD R7, R39.reuse, 0xa ;  /* 0x0000000a27077836 */ /* 0x040fe20000000000 */
[----:B------:R-:W-:Y:S01]  /*1f30*/  FSEL R10, R10, -INF , P4 ;  /* 0xff8000000a0a7808 */ /* 0x000fe20002000000 */
[----:B------:R-:W-:Y:S01]  /*1f40*/  FMUL R14, R14, UR4 ;  /* 0x000000040e0e7c20 */ /* 0x000fe20008400000 */
[----:B------:R-:W-:Y:S01]  /*1f50*/  FSEL R12, R12, -INF , P5 ;  /* 0xff8000000c0c7808 */ /* 0x000fe20002800000 */
[----:B------:R-:W-:Y:S01]  /*1f60*/  FMUL R16, R16, UR4 ;  /* 0x0000000410107c20 */ /* 0x000fe20008400000 */
[----:B------:R-:W-:Y:S01]  /*1f70*/  ISETP.GE.AND P4, PT, R40, R7, PT ;  /* 0x000000072800720c */ /* 0x000fe20003f86270 */
[----:B------:R-:W-:Y:S01]  /*1f80*/  VIADD R7, R39, 0xc ;  /* 0x0000000c27077836 */ /* 0x000fe20000000000 */
[----:B------:R-:W-:Y:S01]  /*1f90*/  FSEL R13, R13, -INF , P0 ;  /* 0xff8000000d0d7808 */ /* 0x000fe20000000000 */
[----:B------:R-:W-:Y:S01]  /*1fa0*/  FMUL R17, R17, UR4 ;  /* 0x0000000411117c20 */ /* 0x000fe20008400000 */
[----:B------:R-:W-:Y:S01]  /*1fb0*/  FSEL R11, R11, -INF , P6 ;  /* 0xff8000000b0b7808 */ /* 0x000fe20003000000 */
[----:B------:R-:W-:Y:S01]  /*1fc0*/  FMUL R18, R18, UR4 ;  /* 0x0000000412127c20 */ /* 0x000fe20008400000 */
[C---:B------:R-:W-:Y:S01]  /*1fd0*/  ISETP.GE.AND P5, PT, R40.reuse, R7, PT ;  /* 0x000000072800720c */ /* 0x040fe20003fa6270 */
[C---:B------:R-:W-:Y:S01]  /*1fe0*/  VIADD R7, R39.reuse, 0xd ;  /* 0x0000000d27077836 */ /* 0x040fe20000000000 */
[----:B------:R-:W-:Y:S01]  /*1ff0*/  ISETP.GE.AND P6, PT, R40, R9, PT ;  /* 0x000000092800720c */ /* 0x000fe20003fc6270 */
[----:B------:R-:W-:Y:S01]  /*2000*/  VIADD R9, R39, 0xe ;  /* 0x0000000e27097836 */ /* 0x000fe20000000000 */
        /* <DEDUP_REMOVED lines=18> */
[C---:B------:R-:W-:Y:S01]  /*2130*/  ISETP.GE.AND P0, PT, R40.reuse, R9, PT ;  /* 0x000000092800720c */ /* 0x040fe20003f06270 */
[----:B------:R-:W-:Y:S01]  /*2140*/  VIADD R9, R39, 0x14 ;  /* 0x0000001427097836 */ /* 0x000fe20000000000 */
[----:B------:R-:W-:Y:S01]  /*2150*/  ISETP.GE.AND P4, PT, R40, R7, PT ;  /* 0x000000072800720c */ /* 0x000fe20003f86270 */
[----:B------:R-:W-:Y:S01]  /*2160*/  FMUL R19, R19, UR4 ;  /* 0x0000000413137c20 */ /* 0x000fe20008400000 */
[----:B------:R-:W-:Y:S01]  /*2170*/  FSEL R113, R21, -INF , P0 ;  /* 0xff80000015717808 */ /* 0x000fe20000000000 */
[C---:B------:R-:W-:Y:S01]  /*2180*/  VIADD R5, R39.reuse, 0x16 ;  /* 0x0000001627057836 */ /* 0x040fe20000000000 */
[----:B------:R-:W-:Y:S01]  /*2190*/  FSEL R112, R22, -INF , P4 ;  /* 0xff80000016707808 */ /* 0x000fe20002000000 */
[----:B------:R-:W-:Y:S01]  /*21a0*/  VIADD R7, R39, 0x13 ;  /* 0x0000001327077836 */ /* 0x000fe20000000000 */
[-C--:B------:R-:W-:Y:S01]  /*21b0*/  ISETP.GE.AND P0, PT, R40, R39.reuse, PT ;  /* 0x000000272800720c */ /* 0x080fe20003f06270 */
[----:B------:R-:W-:Y:S01]  /*21c0*/  FMUL R24, R24, UR4 ;  /* 0x0000000418187c20 */ /* 0x000fe20008400000 */
[----:B------:R-:W-:Y:S01]  /*21d0*/  ISETP.GT.AND P4, PT, R40, R39, PT ;  /* 0x000000272800720c */ /* 0x000fe20003f84270 */
[----:B------:R-:W-:Y:S01]  /*21e0*/  FMUL R25, R25, UR4 ;  /* 0x0000000419197c20 */ /* 0x000fe20008400000 */
[----:B------:R-:W-:Y:S01]  /*21f0*/  FSEL R110, R20, -INF , P5 ;  /* 0xff800000146e7808 */ /* 0x000fe20002800000 */
[----:B------:R-:W-:Y:S01]  /*2200*/  FMUL R26, R26, UR4 ;  /* 0x000000041a1a7c20 */ /* 0x000fe20008400000 */
[----:B------:R-:W-:Y:S01]  /*2210*/  ISETP.GE.AND P5, PT, R40, R9, PT ;  /* 0x000000092800720c */ /* 0x000fe20003fa6270 */
[----:B------:R-:W-:Y:S01]  /*2220*/  FMUL R23, R23, UR4 ;  /* 0x0000000417177c20 */ /* 0x000fe20008400000 */
[----:B------:R-:W-:Y:S01]  /*2230*/  FSEL R9, R4, -INF , P0 ;  /* 0xff80000004097808 */ /* 0x000fe20000000000 */
[----:B------:R-:W-:Y:S01]  /*2240*/  FMUL R27, R27, UR4 ;  /* 0x000000041b1b7c20 */ /* 0x000fe20008400000 */
[----:B------:R-:W-:Y:S01]  /*2250*/  FSEL R8, R6, -INF , P4 ;  /* 0xff80000006087808 */ /* 0x000fe20002000000 */
[----:B------:R-:W-:Y:S01]  /*2260*/  FMUL R28, R28, UR4 ;  /* 0x000000041c1c7c20 */ /* 0x000fe20008400000 */
[----:B------:R-:W-:Y:S01]  /*2270*/  FSEL R19, R19, -INF , P6 ;  /* 0xff80000013137808 */ /* 0x000fe20003000000 */
[----:B------:R-:W-:Y:S01]  /*2280*/  FMUL R29, R29, UR4 ;  /* 0x000000041d1d7c20 */ /* 0x000fe20008400000 */
[----:B------:R-:W-:Y:S01]  /*2290*/  FMNMX3 R4, R9, R8, R109, !PT ;  /* 0x0000000809047276 */ /* 0x000fe2000780006d */
[----:B------:R-:W-:Y:S01]  /*22a0*/  FMUL R30, R30, UR4 ;  /* 0x000000041e1e7c20 */ /* 0x000fe20008400000 */
[----:B------:R-:W-:Y:S01]  /*22b0*/  ISETP.GE.AND P4, PT, R40, R5, PT ;  /* 0x000000052800720c */ /* 0x000fe20003f86270 */
[----:B------:R-:W-:Y:S01]  /*22c0*/  VIADD R5, R39, 0x18 ;  /* 0x0000001827057836 */ /* 0x000fe20000000000 */
[----:B------:R-:W-:Y:S01]  /*22d0*/  FMNMX3 R4, R4, R111, R108, !PT ;  /* 0x0000006f04047276 */ /* 0x000fe2000780006c */
[----:B------:R-:W-:Y:S01]  /*22e0*/  FMUL R31, R31, UR4 ;  /* 0x000000041f1f7c20 */ /* 0x000fe20008400000 */
[----:B------:R-:W-:Y:S01]  /*22f0*/  ISETP.GE.AND P6, PT, R40, R7, PT ;  /* 0x000000072800720c */ /* 0x000fe20003fc6270 */
[----:B------:R-:W-:Y:S01]  /*2300*/  VIADD R7, R39, 0x15 ;  /* 0x0000001527077836 */ /* 0x000fe20000000000 */
[----:B------:R-:W-:Y:S01]  /*2310*/  FMNMX3 R4, R4, R107, R10, !PT ;  /* 0x0000006b04047276 */ /* 0x000fe2000780000a */
[----:B------:R-:W-:Y:S01]  /*2320*/  FMUL R32, R32, UR4 ;  /* 0x0000000420207c20 */ /* 0x000fe20008400000 */
[----:B------:R-:W-:Y:S01]  /*2330*/  FSEL R114, R24, -INF , P5 ;  /* 0xff80000018727808 */ /* 0x000fe20002800000 */
[----:B------:R-:W-:Y:S01]  /*2340*/  FMUL R33, R33, UR4 ;  /* 0x0000000421217c20 */ /* 0x000fe20008400000 */
[C---:B------:R-:W-:Y:S01]  /*2350*/  ISETP.GE.AND P5, PT, R40.reuse, R5, PT ;  /* 0x000000052800720c */ /* 0x040fe20003fa6270 */
[C---:B------:R-:W-:Y:S01]  /*2360*/  VIADD R5, R39.reuse, 0x19 ;  /* 0x0000001927057836 */ /* 0x040fe20000000000 */
[----:B------:R-:W-:Y:S01]  /*2370*/  ISETP.GE.AND P0, PT, R40, R7, PT ;  /* 0x000000072800720c */ /* 0x000fe20003f06270 */
[----:B------:R-:W-:Y:S01]  /*2380*/  VIADD R7, R39, 0x17 ;  /* 0x0000001727077836 */ /* 0x000fe20000000000 */
[----:B------:R-:W-:Y:S01]  /*2390*/  FMNMX3 R4, R4, R11, R12, !PT ;  /* 0x0000000b04047276 */ /* 0x000fe2000780000c */
[----:B------:R-:W-:Y:S01]  /*23a0*/  FMUL R34, R34, UR4 ;  /* 0x0000000422227c20 */ /* 0x000fe20008400000 */
[----:B------:R-:W-:Y:S01]  /*23b0*/  FSEL R117, R25, -INF , P0 ;  /* 0xff80000019757808 */ /* 0x000fe20000000000 */
[----:B------:R-:W-:Y:S01]  /*23c0*/  FMUL R35, R35, UR4 ;  /* 0x0000000423237c20 */ /* 0x000fe20008400000 */
[----:B------:R-:W-:Y:S01]  /*23d0*/  ISETP.GE.AND P0, PT, R40, R5, PT ;  /* 0x000000052800720c */ /* 0x000fe20003f06270 */
[----:B------:R-:W-:Y:S01]  /*23e0*/  VIADD R5, R39, 0x1a ;  /* 0x0000001a27057836 */ /* 0x000fe20000000000 */
[----:B------:R-:W-:Y:S01]  /*23f0*/  FMNMX3 R4, R4, R13, R14, !PT ;  /* 0x0000000d04047276 */ /* 0x000fe2000780000e */
[----:B------:R-:W-:Y:S01]  /*2400*/  NOP ;  /* 0x0000000000007918 */ /* 0x000fe20000000000 */
[----:B------:R-:W-:Y:S01]  /*2410*/  FSEL R116, R26, -INF , P4 ;  /* 0xff8000001a747808 */ /* 0x000fe20002000000 */
[----:B-1----:R-:W-:Y:S01]  /*2420*/  UIMAD UR4, UR12, UR20, URZ ;  /* 0x000000140c0472a4 */ /* 0x002fe2000f8e02ff */
[----:B------:R-:W-:-:S02]  /*2430*/  FMNMX3 R4, R4, R15, R16, !PT ;  /* 0x0000000f04047276 */ /* 0x000fc40007800010 */
[----:B------:R-:W-:Y:S01]  /*2440*/  FSEL R115, R23, -INF , P6 ;  /* 0xff80000017737808 */ /* 0x000fe20003000000 */
[----:B------:R-:W-:Y:S01]  /*2450*/  USHF.R.S32.HI UR5, URZ, 0x1f, UR4 ;  /* 0x0000001fff057899 */ /* 0x000fe20008011404 */
[C---:B------:R-:W-:Y:S01]  /*2460*/  ISETP.GE.AND P4, PT, R40.reuse, R5, PT ;  /* 0x000000052800720c */ /* 0x040fe20003f86270 */
[----:B------:R-:W-:Y:S01]  /*2470*/  VIADD R5, R39, 0x1b ;  /* 0x0000001b27057836 */ /* 0x000fe20000000000 */
[----:B------:R-:W-:Y:S02]  /*2480*/  ISETP.GE.AND P6, PT, R40, R7, PT ;  /* 0x000000072800720c */ /* 0x000fe40003fc6270 */
[----:B------:R-:W-:Y:S02]  /*2490*/  FMNMX3 R4, R4, R17, R18, !PT ;  /* 0x0000001104047276 */ /* 0x000fe40007800012 */
[----:B------:R-:W-:Y:S02]  /*24a0*/  FSEL R119, R27, -INF , P6 ;  /* 0xff8000001b777808 */ /* 0x000fe40003000000 */
[----:B------:R-:W-:Y:S01]  /*24b0*/  ISETP.GE.AND P6, PT, R40, R5, PT ;  /* 0x000000052800720c */ /* 0x000fe20003fc6270 */
[----:B------:R-:W-:Y:S01]  /*24c0*/  VIADD R5, R39, 0x1c ;  /* 0x0000001c27057836 */ /* 0x000fe20000000000 */
[----:B------:R-:W-:-:S02]  /*24d0*/  FMNMX3 R4, R4, R19, R110, !PT ;  /* 0x0000001304047276 */ /* 0x000fc4000780006e */
[----:B------:R-:W-:Y:S02]  /*24e0*/  FSEL R118, R28, -INF , P5 ;  /* 0xff8000001c767808 */ /* 0x000fe40002800000 */
[----:B------:R-:W-:Y:S02]  /*24f0*/  FMNMX3 R4, R4, R113, R112, !PT ;  /* 0x0000007104047276 */ /* 0x000fe40007800070 */
[----:B------:R-:W-:Y:S01]  /*2500*/  ISETP.GE.AND P5, PT, R40, R5, PT ;  /* 0x000000052800720c */ /* 0x000fe20003fa6270 */
[----:B------:R-:W-:Y:S01]  /*2510*/  VIADD R5, R39, 0x1d ;  /* 0x0000001d27057836 */ /* 0x000fe20000000000 */
        /* <DEDUP_REMOVED lines=9> */
[----:B------:R-:W-:Y:S02]  /*25b0*/  FSEL R123, R31, -INF , P6 ;  /* 0xff8000001f7b7808 */ /* 0x000fe40003000000 */
[----:B------:R-:W-:Y:S02]  /*25c0*/  FSEL R122, R32, -INF , P5 ;  /* 0xff800000207a7808 */ /* 0x000fe40002800000 */
[----:B------:R-:W-:-:S02]  /*25d0*/  FMNMX3 R4, R4, R121, R120, !PT ;  /* 0x0000007904047276 */ /* 0x000fc40007800078 */
[----:B------:R-:W-:Y:S02]  /*25e0*/  ISETP.GE.AND P6, PT, R40, R5, PT ;  /* 0x000000052800720c */ /* 0x000fe40003fc6270 */
[----:B------:R-:W-:Y:S02]  /*25f0*/  FSEL R125, R33, -INF , P0 ;  /* 0xff800000217d7808 */ /* 0x000fe40000000000 */
[----:B------:R-:W-:Y:S02]  /*2600*/  FSEL R124, R34, -INF , P4 ;  /* 0xff800000227c7808 */ /* 0x000fe40002000000 */
[----:B------:R-:W-:Y:S02]  /*2610*/  FMNMX3 R4, R4, R123, R122, !PT ;  /* 0x0000007b04047276 */ /* 0x000fe4000780007a */
[----:B------:R-:W-:Y:S02]  /*2620*/  FSEL R127, R35, -INF , P6 ;  /* 0xff800000237f7808 */ /* 0x000fe40003000000 */
[----:B------:R-:W-:-:S02]  /*2630*/  FMNMX3 R4, R4, R125, R124, !PT ;  /* 0x0000007d04047276 */ /* 0x000fc4000780007c */
[C---:B------:R-:W-:Y:S02]  /*2640*/  LOP3.LUT R6, R36.reuse, 0xff, RZ, 0xc0, !PT ;  /* 0x000000ff24067812 */ /* 0x040fe400078ec0ff */
[----:B------:R-:W-:Y:S02]  /*2650*/  FMNMX R5, R127, R4, !PT ;  /* 0x000000047f057209 */ /* 0x000fe40007800000 */
[----:B------:R-:W-:Y:S02]  /*2660*/  LOP3.LUT R4, R36, 0x1f, RZ, 0xc0, !PT ;  /* 0x0000001f24047812 */ /* 0x000fe400078ec0ff */
[----:B------:R-:W-:Y:S01]  /*2670*/  SHF.R.U32.HI R21, RZ, 0x5, R6 ;  /* 0x00000005ff157819 */ /* 0x000fe20000011606 */
[----:B------:R-:W0:Y:S01]  /*2680*/  SHFL.BFLY PT, R20, R5, 0x10, 0x1f ;  /* 0x0e001f0005147f89 */ /* 0x000e2200000e0000 */
[----:B------:R-:W-:Y:S01]  /*2690*/  ISETP.GE.U32.AND P4, PT, R4, 0x10, PT ;  /* 0x000000100400780c */ /* 0x000fe20003f86070 */
[----:B------:R-:W-:Y:S01]  /*26a0*/  IMAD.SHL.U32 R4, R106, 0x8, RZ ;  /* 0x000000086a047824 */ /* 0x000fe200078e00ff */
[----:B------:R-:W-:-:S02]  /*26b0*/  ISETP.GE.U32.AND P5, PT, R6, 0x80, PT ;  /* 0x000000800600780c */ /* 0x000fc40003fa6070 */
[----:B------:R-:W-:Y:S02]  /*26c0*/  LEA R31, R6, UR13, 0x2 ;  /* 0x0000000d061f7c11 */ /* 0x000fe4000f8e10ff */
[----:B------:R-:W-:Y:S02]  /*26d0*/  LOP3.LUT R106, R4, 0x4, R21, 0xf8, !PT ;  /* 0x00000004046a7812 */ /* 0x000fe400078ef815 */
[----:B0-----:R-:W-:Y:S02]  /*26e0*/  FMNMX R7, R5, R20, !PT ;  /* 0x0000001405077209 */ /* 0x001fe40007800000 */
[----:B------:R-:W-:-:S03]  /*26f0*/  LOP3.LUT R5, R36, 0x7f, RZ, 0xc0, !PT ;  /* 0x0000007f24057812 */ /* 0x000fc600078ec0ff */
[----:B----4-:R-:W-:Y:S02]  /*2700*/  @!P4 STS [R106+UR13+0x2000], R7 ;  /* 0x002000076a00c988 */ /* 0x010fe4000800080d */
[----:B------:R-:W-:Y:S01]  /*2710*/  IMAD R5, R5, UR21, RZ ;  /* 0x0000001505057c24 */ /* 0x000fe2000f8e02ff */
[----:B------:R-:W-:Y:S04]  /*2720*/  BAR.SYNC.DEFER_BLOCKING 0x0 ;  /* 0x0000000000007b1d */ /* 0x000fe80000010000 */
[----:B--2---:R-:W-:Y:S02]  /*2730*/  IADD3 R160, P0, P6, R5, UR4, R160 ;  /* 0x0000000405a07c10 */ /* 0x004fe4000fe1e0a0 */
[----:B------:R-:W-:-:S04]  /*2740*/  SHF.R.S32.HI R20, RZ, 0x1f, R5 ;  /* 0x0000001fff147819 */ /* 0x000fc80000011405 */
[----:B------:R-:W-:Y:S02]  /*2750*/  IADD3.X R5, PT, PT, R20, UR5, R161, P0, P6 ;  /* 0x0000000514057c10 */ /* 0x000fe400087ec4a1 */
[----:B------:R-:W-:-:S04]  /*2760*/  LOP3.LUT P0, RZ, R36, 0x1, RZ, 0xc0, !PT ;  /* 0x0000000124ff7812 */ /* 0x000fc8000780c0ff */
[----:B------:R-:W-:Y:S01]  /*2770*/  ISETP.LT.U32.AND P0, PT, R6, 0x80, !P0 ;  /* 0x000000800600780c */ /* 0x000fe20004701070 */
[----:B------:R-:W0:Y:S04]  /*2780*/  @!P5 LDS R126, [R31+0x2000] ;  /* 0x002000001f7ed984 */ /* 0x000e280000000800 */
[----:B0-----:R-:W0:Y:S02]  /*2790*/  SHFL.BFLY PT, R21, R126, 0x1, 0x1f ;  /* 0x0c201f007e157f89 */ /* 0x001e2400000e0000 */
[----:B0-----:R-:W-:-:S06]  /*27a0*/  FMNMX R6, R126, R21, !PT ;  /* 0x000000157e067209 */ /* 0x001fcc0007800000 */
[----:B------:R-:W-:Y:S01]  /*27b0*/  @P0 STS [R31+0x2000], R6 ;  /* 0x002000061f000388 */ /* 0x000fe20000000800 */
[----:B------:R-:W-:Y:S06]  /*27c0*/  BAR.SYNC.DEFER_BLOCKING 0x0 ;  /* 0x0000000000007b1d */ /* 0x000fec0000010000 */
[----:B------:R-:W0:Y:S02]  /*27d0*/  LDS R28, [R4+UR13+0x2000] ;  /* 0x0020000d041c7984 */ /* 0x000e240008000800 */
[----:B0-----:R-:W-:-:S05]  /*27e0*/  FMNMX R28, R28, -INF , !PT ;  /* 0xff8000001c1c7809 */ /* 0x001fca0007800000 */
[--C-:B------:R-:W-:Y:S01]  /*27f0*/  FADD R9, R9, -R28.reuse ;  /* 0x8000001c09097221 */ /* 0x100fe20000000000 */
[--C-:B------:R-:W-:Y:S01]  /*2800*/  FADD R8, R8, -R28.reuse ;  /* 0x8000001c08087221 */ /* 0x100fe20000000000 */
[--C-:B------:R-:W-:Y:S01]  /*2810*/  FADD R109, R109, -R28.reuse ;  /* 0x8000001c6d6d7221 */ /* 0x100fe20000000000 */
[--C-:B------:R-:W-:Y:S01]  /*2820*/  FADD R111, R111, -R28.reuse ;  /* 0x8000001c6f6f7221 */ /* 0x100fe20000000000 */
[----:B------:R-:W-:Y:S01]  /*2830*/  FMUL R20, R9, 1.4426950216293334961 ;  /* 0x3fb8aa3b09147820 */ /* 0x000fe20000400000 */
[----:B------:R-:W-:Y:S01]  /*2840*/  FMUL R7, R8, 1.4426950216293334961 ;  /* 0x3fb8aa3b08077820 */ /* 0x000fe20000400000 */
[----:B------:R-:W-:Y:S01]  /*2850*/  FMUL R6, R109, 1.4426950216293334961 ;  /* 0x3fb8aa3b6d067820 */ /* 0x000fe20000400000 */
[----:B------:R-:W-:Y:S01]  /*2860*/  FMUL R9, R111, 1.4426950216293334961 ;  /* 0x3fb8aa3b6f097820 */ /* 0x000fe20000400000 */
[--C-:B------:R-:W-:Y:S01]  /*2870*/  FADD R108, R108, -R28.reuse ;  /* 0x8000001c6c6c7221 */ /* 0x100fe20000000000 */
[--C-:B------:R-:W-:Y:S01]  /*2880*/  FADD R107, R107, -R28.reuse ;  /* 0x8000001c6b6b7221 */ /* 0x100fe20000000000 */
[----:B------:R-:W-:Y:S01]  /*2890*/  MUFU.EX2 R20, R20 ;  /* 0x0000001400147308 */ /* 0x000fe20000000800 */
[--C-:B------:R-:W-:Y:S01]  /*28a0*/  FADD R10, R10, -R28.reuse ;  /* 0x8000001c0a0a7221 */ /* 0x100fe20000000000 */
[----:B------:R-:W-:Y:S01]  /*28b0*/  FMUL R21, R108, 1.4426950216293334961 ;  /* 0x3fb8aa3b6c157820 */ /* 0x000fe20000400000 */
[----:B------:R-:W-:Y:S01]  /*28c0*/  FMUL R8, R107, 1.4426950216293334961 ;  /* 0x3fb8aa3b6b087820 */ /* 0x000fe20000400000 */
[--C-:B------:R-:W-:Y:S01]  /*28d0*/  FADD R11, R11, -R28.reuse ;  /* 0x8000001c0b0b7221 */ /* 0x100fe20000000000 */
[----:B------:R-:W-:Y:S01]  /*28e0*/  FMUL R10, R10, 1.4426950216293334961 ;  /* 0x3fb8aa3b0a0a7820 */ /* 0x000fe20000400000 */
[--C-:B------:R-:W-:Y:S01]  /*28f0*/  FADD R12, R12, -R28.reuse ;  /* 0x8000001c0c0c7221 */ /* 0x100fe20000000000 */
[--C-:B------:R-:W-:Y:S01]  /*2900*/  FADD R13, R13, -R28.reuse ;  /* 0x8000001c0d0d7221 */ /* 0x100fe20000000000 */
[----:B------:R-:W0:Y:S01]  /*2910*/  MUFU.EX2 R7, R7 ;  /* 0x0000000700077308 */ /* 0x000e220000000800 */
[----:B------:R-:W-:Y:S01]  /*2920*/  FMUL R11, R11, 1.4426950216293334961 ;  /* 0x3fb8aa3b0b0b7820 */ /* 0x000fe20000400000 */
[----:B------:R-:W-:Y:S01]  /*2930*/  FMUL R22, R12, 1.4426950216293334961 ;  /* 0x3fb8aa3b0c167820 */ /* 0x000fe20000400000 */
[----:B------:R-:W-:Y:S01]  /*2940*/  FMUL R13, R13, 1.4426950216293334961 ;  /* 0x3fb8aa3b0d0d7820 */ /* 0x000fe20000400000 */
[--C-:B------:R-:W-:Y:S01]  /*2950*/  FADD R14, R14, -R28.reuse ;  /* 0x8000001c0e0e7221 */ /* 0x100fe20000000000 */
[--C-:B------:R-:W-:Y:S01]  /*2960*/  FADD R15, R15, -R28.reuse ;  /* 0x8000001c0f0f7221 */ /* 0x100fe20000000000 */
[--C-:B------:R-:W-:Y:S01]  /*2970*/  FADD R16, R16, -R28.reuse ;  /* 0x8000001c10107221 */ /* 0x100fe20000000000 */
[--C-:B------:R-:W-:Y:S01]  /*2980*/  FADD R17, R17, -R28.reuse ;  /* 0x8000001c11117221 */ /* 0x100fe20000000000 */
[----:B------:R-:W1:Y:S01]  /*2990*/  MUFU.EX2 R6, R6 ;  /* 0x0000000600067308 */ /* 0x000e620000000800 */
[----:B------:R-:W-:Y:S01]  /*29a0*/  FMUL R12, R14, 1.4426950216293334961 ;  /* 0x3fb8aa3b0e0c7820 */ /* 0x000fe20000400000 */
[----:B------:R-:W-:Y:S01]  /*29b0*/  FMUL R15, R15, 1.4426950216293334961 ;  /* 0x3fb8aa3b0f0f7820 */ /* 0x000fe20000400000 */
[----:B------:R-:W-:Y:S01]  /*29c0*/  FMUL R23, R16, 1.4426950216293334961 ;  /* 0x3fb8aa3b10177820 */ /* 0x000fe20000400000 */
[----:B------:R-:W-:Y:S01]  /*29d0*/  FMUL R14, R17, 1.4426950216293334961 ;  /* 0x3fb8aa3b110e7820 */ /* 0x000fe20000400000 */
[--C-:B------:R-:W-:Y:S01]  /*29e0*/  FADD R18, R18, -R28.reuse ;  /* 0x8000001c12127221 */ /* 0x100fe20000000000 */
[--C-:B------:R-:W-:Y:S01]  /*29f0*/  FADD R19, R19, -R28.reuse ;  /* 0x8000001c13137221 */ /* 0x100fe20000000000 */
[--C-:B------:R-:W-:Y:S01]  /*2a00*/  FADD R110, R110, -R28.reuse ;  /* 0x8000001c6e6e7221 */ /* 0x100fe20000000000 */
[----:B------:R-:W2:Y:S01]  /*2a10*/  MUFU.EX2 R9, R9 ;  /* 0x0000000900097308 */ /* 0x000ea20000000800 */
[----:B0-----:R-:W-:Y:S01]  /*2a20*/  FADD R27, R20, R7 ;  /* 0x00000007141b7221 */ /* 0x001fe20000000000 */
[----:B------:R-:W-:Y:S01]  /*2a30*/  FMUL R16, R18, 1.4426950216293334961 ;  /* 0x3fb8aa3b12107820 */ /* 0x000fe20000400000 */
[----:B------:R-:W-:Y:S01]  /*2a40*/  FMUL R17, R19, 1.4426950216293334961 ;  /* 0x3fb8aa3b13117820 */ /* 0x000fe20000400000 */
[----:B------:R-:W-:Y:S01]  /*2a50*/  FMUL R24, R110, 1.4426950216293334961 ;  /* 0x3fb8aa3b6e187820 */ /* 0x000fe20000400000 */
[--C-:B------:R-:W-:Y:S01]  /*2a60*/  FADD R113, R113, -R28.reuse ;  /* 0x8000001c71717221 */ /* 0x100fe20000000000 */
[--C-:B------:R-:W-:Y:S01]  /*2a70*/  FADD R112, R112, -R28.reuse ;  /* 0x8000001c70707221 */ /* 0x100fe20000000000 */
[--C-:B------:R-:W-:Y:S01]  /*2a80*/  FADD R115, R115, -R28.reuse ;  /* 0x8000001c73737221 */ /* 0x100fe20000000000 */
[----:B------:R-:W0:Y:S01]  /*2a90*/  MUFU.EX2 R21, R21 ;  /* 0x0000001500157308 */ /* 0x000e220000000800 */
[----:B-1----:R-:W-:Y:S01]  /*2aa0*/  FADD R26, R6, R27 ;  /* 0x0000001b061a7221 */ /* 0x002fe20000000000 */
[----:B------:R-:W-:Y:S01]  /*2ab0*/  FMUL R19, R113, 1.4426950216293334961 ;  /* 0x3fb8aa3b71137820 */ /* 0x000fe20000400000 */
[----:B------:R-:W-:Y:S01]  /*2ac0*/  FMUL R18, R112, 1.4426950216293334961 ;  /* 0x3fb8aa3b70127820 */ /* 0x000fe20000400000 */
[----:B------:R-:W-:Y:S01]  /*2ad0*/  FMUL R25, R115, 1.4426950216293334961 ;  /* 0x3fb8aa3b73197820 */ /* 0x000fe20000400000 */
[--C-:B------:R-:W-:Y:S01]  /*2ae0*/  FADD R114, R114, -R28.reuse ;  /* 0x8000001c72727221 */ /* 0x100fe20000000000 */
[--C-:B------:R-:W-:Y:S01]  /*2af0*/  FADD R117, R117, -R28.reuse ;  /* 0x8000001c75757221 */ /* 0x100fe20000000000 */
[----:B------:R-:W-:Y:S01]  /*2b00*/  FADD R116, R116, -R28 ;  /* 0x8000001c74747221 */ /* 0x000fe20000000000 */
[----:B------:R-:W1:Y:S01]  /*2b10*/  MUFU.EX2 R8, R8 ;  /* 0x0000000800087308 */ /* 0x000e620000000800 */
[----:B--2---:R-:W-:Y:S01]  /*2b20*/  FADD R30, R9, R26 ;  /* 0x0000001a091e7221 */ /* 0x004fe20000000000 */
[----:B------:R-:W-:Y:S01]  /*2b30*/  FMUL R26, R114, 1.4426950216293334961 ;  /* 0x3fb8aa3b721a7820 */ /* 0x000fe20000400000 */
[--C-:B------:R-:W-:Y:S01]  /*2b40*/  FADD R119, R119, -R28.reuse ;  /* 0x8000001c77777221 */ /* 0x100fe20000000000 */
[--C-:B------:R-:W-:Y:S01]  /*2b50*/  FADD R118, R118, -R28.reuse ;  /* 0x8000001c76767221 */ /* 0x100fe20000000000 */
[--C-:B------:R-:W-:Y:S01]  /*2b60*/  FADD R121, R121, -R28.reuse ;  /* 0x8000001c79797221 */ /* 0x100fe20000000000 */
[----:B------:R-:W-:Y:S01]  /*2b70*/  FADD R120, R120, -R28 ;  /* 0x8000001c78787221 */ /* 0x000fe20000000000 */
[----:B------:R-:W-:Y:S01]  /*2b80*/  FMUL R32, R119, 1.4426950216293334961 ;  /* 0x3fb8aa3b77207820 */ /* 0x000fe20000400000 */
[----:B------:R-:W2:Y:S01]  /*2b90*/  MUFU.EX2 R10, R10 ;  /* 0x0000000a000a7308 */ /* 0x000ea20000000800 */
[----:B0-----:R-:W-:Y:S01]  /*2ba0*/  FADD R27, R21, R30 ;  /* 0x0000001e151b7221 */ /* 0x001fe20000000000 */
[--C-:B------:R-:W-:Y:S01]  /*2bb0*/  FADD R123, R123, -R28.reuse ;  /* 0x8000001c7b7b7221 */ /* 0x100fe20000000000 */
[--C-:B------:R-:W-:Y:S01]  /*2bc0*/  FADD R122, R122, -R28.reuse ;  /* 0x8000001c7a7a7221 */ /* 0x100fe20000000000 */
[--C-:B------:R-:W-:Y:S01]  /*2bd0*/  FADD R125, R125, -R28.reuse ;  /* 0x8000001c7d7d7221 */ /* 0x100fe20000000000 */
[--C-:B------:R-:W-:Y:S01]  /*2be0*/  FADD R124, R124, -R28.reuse ;  /* 0x8000001c7c7c7221 */ /* 0x100fe20000000000 */
[----:B------:R-:W-:Y:S01]  /*2bf0*/  FMUL R123, R123, 1.4426950216293334961 ;  /* 0x3fb8aa3b7b7b7820 */ /* 0x000fe20000400000 */
[----:B------:R-:W-:Y:S01]  /*2c00*/  FADD R127, R127, -R28 ;  /* 0x8000001c7f7f7221 */ /* 0x000fe20000000000 */
[----:B------:R-:W0:Y:S01]  /*2c10*/  MUFU.EX2 R11, R11 ;  /* 0x0000000b000b7308 */ /* 0x000e220000000800 */
[----:B-1----:R-:W-:Y:S01]  /*2c20*/  FADD R29, R8, R27 ;  /* 0x0000001b081d7221 */ /* 0x002fe20000000000 */
[----:B------:R-:W-:Y:S01]  /*2c30*/  FMUL R27, R117, 1.4426950216293334961 ;  /* 0x3fb8aa3b751b7820 */ /* 0x000fe20000400000 */
[----:B------:R-:W-:Y:S01]  /*2c40*/  FMUL R125, R125, 1.4426950216293334961 ;  /* 0x3fb8aa3b7d7d7820 */ /* 0x000fe20000400000 */
[----:B------:R-:W-:Y:S01]  /*2c50*/  FMUL R124, R124, 1.4426950216293334961 ;  /* 0x3fb8aa3b7c7c7820 */ /* 0x000fe20000400000 */
[----:B------:R-:W-:-:S03]  /*2c60*/  FMUL R127, R127, 1.4426950216293334961 ;  /* 0x3fb8aa3b7f7f7820 */ /* 0x000fc60000400000 */
[----:B------:R-:W1:Y:S01]  /*2c70*/  MUFU.EX2 R22, R22 ;  /* 0x0000001600167308 */ /* 0x000e620000000800 */
[----:B--2---:R-:W-:Y:S01]  /*2c80*/  FADD R30, R10, R29 ;  /* 0x0000001d0a1e7221 */ /* 0x004fe20000000000 */
[----:B------:R-:W-:-:S06]  /*2c90*/  FMUL R29, R116, 1.4426950216293334961 ;  /* 0x3fb8aa3b741d7820 */ /* 0x000fcc0000400000 */
[----:B------:R-:W2:Y:S01]  /*2ca0*/  MUFU.EX2 R13, R13 ;  /* 0x0000000d000d7308 */ /* 0x000ea20000000800 */
[----:B0-----:R-:W-:-:S07]  /*2cb0*/  FADD R33, R11, R30 ;  /* 0x0000001e0b217221 */ /* 0x001fce0000000000 */
[----:B------:R-:W0:Y:S01]  /*2cc0*/  MUFU.EX2 R12, R12 ;  /* 0x0000000c000c7308 */ /* 0x000e220000000800 */
[----:B-1----:R-:W-:-:S07]  /*2cd0*/  FADD R30, R22, R33 ;  /* 0x00000021161e7221 */ /* 0x002fce0000000000 */
[----:B------:R-:W1:Y:S01]  /*2ce0*/  MUFU.EX2 R15, R15 ;  /* 0x0000000f000f7308 */ /* 0x000e620000000800 */
[----:B--2---:R-:W-:-:S07]  /*2cf0*/  FADD R33, R13, R30 ;  /* 0x0000001e0d217221 */ /* 0x004fce0000000000 */
[----:B------:R-:W2:Y:S01]  /*2d00*/  MUFU.EX2 R23, R23 ;  /* 0x0000001700177308 */ /* 0x000ea20000000800 */
[----:B0-----:R-:W-:-:S07]  /*2d10*/  FADD R30, R12, R33 ;  /* 0x000000210c1e7221 */ /* 0x001fce0000000000 */
[----:B------:R-:W0:Y:S01]  /*2d20*/  MUFU.EX2 R14, R14 ;  /* 0x0000000e000e7308 */ /* 0x000e220000000800 */
[----:B-1----:R-:W-:Y:S01]  /*2d30*/  FADD R34, R15, R30 ;  /* 0x0000001e0f227221 */ /* 0x002fe20000000000 */
[----:B------:R-:W-:-:S06]  /*2d40*/  FMUL R30, R118, 1.4426950216293334961 ;  /* 0x3fb8aa3b761e7820 */ /* 0x000fcc0000400000 */
[----:B------:R-:W1:Y:S01]  /*2d50*/  MUFU.EX2 R16, R16 ;  /* 0x0000001000107308 */ /* 0x000e620000000800 */
[----:B--2---:R-:W-:-:S07]  /*2d60*/  FADD R33, R23, R34 ;  /* 0x0000002217217221 */ /* 0x004fce0000000000 */
[----:B------:R-:W2:Y:S01]  /*2d70*/  MUFU.EX2 R17, R17 ;  /* 0x0000001100117308 */ /* 0x000ea20000000800 */
[----:B0-----:R-:W-:Y:S01]  /*2d80*/  FADD R35, R14, R33 ;  /* 0x000000210e237221 */ /* 0x001fe20000000000 */
[----:B------:R-:W-:-:S06]  /*2d90*/  FMUL R33, R121, 1.4426950216293334961 ;  /* 0x3fb8aa3b79217820 */ /* 0x000fcc0000400000 */
[----:B------:R-:W0:Y:S01]  /*2da0*/  MUFU.EX2 R24, R24 ;  /* 0x0000001800187308 */ /* 0x000e220000000800 */
[----:B-1----:R-:W-:-:S07]  /*2db0*/  FADD R34, R16, R35 ;  /* 0x0000002310227221 */ /* 0x002fce0000000000 */
        /* <DEDUP_REMOVED lines=31> */
[----:B-1----:R-:W-:-:S04]  /*2fb0*/  FADD R107, R172, R107 ;  /* 0x0000006bac6b7221 */ /* 0x002fc80000000000 */
[----:B--2---:R-:W-:-:S04]  /*2fc0*/  FADD R108, R174, R107 ;  /* 0x0000006bae6c7221 */ /* 0x004fc80000000000 */
[----:B0-----:R-:W-:-:S05]  /*2fd0*/  FADD R108, R177, R108 ;  /* 0x0000006cb16c7221 */ /* 0x001fca0000000000 */
[----:B------:R-:W0:Y:S02]  /*2fe0*/  SHFL.BFLY PT, R107, R108, 0x10, 0x1f ;  /* 0x0e001f006c6b7f89 */ /* 0x000e2400000e0000 */
[----:B0-----:R-:W-:Y:S01]  /*2ff0*/  FADD R109, R108, R107 ;  /* 0x0000006b6c6d7221 */ /* 0x001fe20000000000 */
[----:B------:R-:W-:Y:S01]  /*3000*/  BAR.SYNC.DEFER_BLOCKING 0x0 ;  /* 0x0000000000007b1d */ /* 0x000fe20000010000 */
[----:B------:R-:W-:-:S04]  /*3010*/  SHF.R.U32.HI R107, RZ, 0x7, R36 ;  /* 0x00000007ff6b7819 */ /* 0x000fc80000011624 */
[----:B------:R-:W-:-:S05]  /*3020*/  SGXT.U32 R107, R107, 0x1 ;  /* 0x000000016b6b781a */ /* 0x000fca0000000000 */
[----:B---3--:R-:W-:-:S04]  /*3030*/  IMAD R107, R107, R156, RZ ;  /* 0x0000009c6b6b7224 */ /* 0x008fc800078e02ff */
[----:B------:R-:W-:Y:S01]  /*3040*/  IMAD R108, R156, 0x2, R107 ;  /* 0x000000029c6c7824 */ /* 0x000fe200078e026b */
[----:B------:R-:W-:-:S04]  /*3050*/  IADD3 R168, P6, PT, R107, R160, RZ ;  /* 0x000000a06ba87210 */ /* 0x000fc80007fde0ff */
[-C--:B------:R-:W-:Y:S02]  /*3060*/  LEA.HI.X.SX32 R169, R107, R5.reuse, 0x1, P6 ;  /* 0x000000056ba97211 */ /* 0x080fe400030f0eff */
[C---:B------:R-:W-:Y:S01]  /*3070*/  IADD3 R166, P6, PT, R108.reuse, R160, RZ ;  /* 0x000000a06ca67210 */ /* 0x040fe20007fde0ff */
[----:B------:R0:W-:Y:S03]  /*3080*/  @!P4 STS [R106+UR13+0x2000], R109 ;  /* 0x0020006d6a00c988 */ /* 0x0001e6000800080d */
[----:B------:R-:W-:Y:S01]  /*3090*/  LEA.HI.X.SX32 R167, R108, R5, 0x1, P6 ;  /* 0x000000056ca77211 */ /* 0x000fe200030f0eff */
[----:B------:R-:W-:Y:S01]  /*30a0*/  BAR.SYNC.DEFER_BLOCKING 0x0 ;  /* 0x0000000000007b1d */ /* 0x000fe20000010000 */
[----:B0-----:R-:W-:-:S05]  /*30b0*/  IMAD R106, R156, 0x2, R108 ;  /* 0x000000029c6a7824 */ /* 0x001fca00078e026c */
[C---:B------:R-:W-:Y:S01]  /*30c0*/  IADD3 R164, P6, PT, R106.reuse, R160, RZ ;  /* 0x000000a06aa47210 */ /* 0x040fe20007fde0ff */
[----:B------:R-:W0:Y:S03]  /*30d0*/  @!P5 LDS R41, [R31+0x2000] ;  /* 0x002000001f29d984 */ /* 0x000e260000000800 */
[----:B------:R-:W-:Y:S01]  /*30e0*/  LEA.HI.X.SX32 R165, R106, R5, 0x1, P6 ;  /* 0x000000056aa57211 */ /* 0x000fe200030f0eff */
[----:B0-----:R-:W0:Y:S02]  /*30f0*/  SHFL.BFLY PT, R110, R41, 0x1, 0x1f ;  /* 0x0c201f00296e7f89 */ /* 0x001e2400000e0000 */
[----:B0-----:R-:W-:Y:S01]  /*3100*/  FADD R110, R41, R110 ;  /* 0x0000006e296e7221 */ /* 0x001fe20000000000 */
[----:B------:R-:W-:-:S04]  /*3110*/  IMAD R41, R156, 0x2, R106 ;  /* 0x000000029c297824 */ /* 0x000fc800078e026a */
[C---:B------:R-:W-:Y:S01]  /*3120*/  IMAD R107, R156.reuse, 0x2, R41 ;  /* 0x000000029c6b7824 */ /* 0x040fe200078e0229 */
[CC--:B------:R-:W-:Y:S01]  /*3130*/  IADD3 R162, P6, PT, R41.reuse, R160.reuse, RZ ;  /* 0x000000a029a27210 */ /* 0x0c0fe20007fde0ff */
[----:B------:R0:W-:Y:S03]  /*3140*/  @P0 STS [R31+0x2000], R110 ;  /* 0x0020006e1f000388 */ /* 0x0001e60000000800 */
[----:B------:R-:W-:Y:S01]  /*3150*/  LEA.HI.X.SX32 R163, R41, R5, 0x1, P6 ;  /* 0x0000000529a37211 */ /* 0x000fe200030f0eff */
[----:B------:R-:W-:Y:S01]  /*3160*/  BAR.SYNC.DEFER_BLOCKING 0x0 ;  /* 0x0000000000007b1d */ /* 0x000fe20000010000 */
[----:B------:R-:W-:Y:S01]  /*3170*/  IADD3 R106, P6, PT, R107, R160, RZ ;  /* 0x000000a06b6a7210 */ /* 0x000fe20007fde0ff */
[----:B0-----:R-:W-:-:S03]  /*3180*/  IMAD R31, R156, 0x2, R107 ;  /* 0x000000029c1f7824 */ /* 0x001fc600078e026b */
[----:B------:R-:W-:Y:S01]  /*3190*/  LEA.HI.X.SX32 R107, R107, R5, 0x1, P6 ;  /* 0x000000056b6b7211 */ /* 0x000fe200030f0eff */
[----:B------:R-:W-:Y:S01]  /*31a0*/  IMAD R41, R156, 0x2, R31 ;  /* 0x000000029c297824 */ /* 0x000fe200078e021f */
[----:B------:R-:W-:-:S04]  /*31b0*/  IADD3 R108, P6, PT, R31, R160, RZ ;  /* 0x000000a01f6c7210 */ /* 0x000fc80007fde0ff */
[----:B------:R-:W-:Y:S01]  /*31c0*/  LEA.HI.X.SX32 R109, R31, R5, 0x1, P6 ;  /* 0x000000051f6d7211 */ /* 0x000fe200030f0eff */
[----:B------:R-:W-:Y:S01]  /*31d0*/  IMAD R31, R156, 0x2, R41 ;  /* 0x000000029c1f7824 */ /* 0x000fe200078e0229 */
[----:B------:R-:W-:-:S04]  /*31e0*/  IADD3 R110, P6, PT, R41, R160, RZ ;  /* 0x000000a0296e7210 */ /* 0x000fc80007fde0ff */
[-C--:B------:R-:W-:Y:S01]  /*31f0*/  LEA.HI.X.SX32 R111, R41, R5.reuse, 0x1, P6 ;  /* 0x00000005296f7211 */ /* 0x080fe200030f0eff */
[C---:B------:R-:W-:Y:S01]  /*3200*/  IMAD R41, R156.reuse, 0x2, R31 ;  /* 0x000000029c297824 */ /* 0x040fe200078e021f */
[CC--:B------:R-:W-:Y:S01]  /*3210*/  IADD3 R112, P6, PT, R31.reuse, R160.reuse, RZ ;  /* 0x000000a01f707210 */ /* 0x0c0fe20007fde0ff */
[----:B------:R-:W2:Y:S01]  /*3220*/  @P2 LDG.E.U8 R176, desc[UR30][R168.64] ;  /* 0x0000001ea8b02981 */ /* 0x000ea2000c1e1100 */
[----:B------:R-:W-:Y:S02]  /*3230*/  PRMT R179, RZ, 0x7610, R179 ;  /* 0x00007610ffb37816 */ /* 0x000fe400000000b3 */
[-C--:B------:R-:W-:Y:S01]  /*3240*/  LEA.HI.X.SX32 R113, R31, R5.reuse, 0x1, P6 ;  /* 0x000000051f717211 */ /* 0x080fe200030f0eff */
[C---:B------:R-:W-:Y:S01]  /*3250*/  IMAD R31, R156.reuse, 0x2, R41 ;  /* 0x000000029c1f7824 */ /* 0x040fe200078e0229 */
[CC--:B------:R-:W-:Y:S02]  /*3260*/  IADD3 R114, P6, PT, R41.reuse, R160.reuse, RZ ;  /* 0x000000a029727210 */ /* 0x0c0fe40007fde0ff */
[----:B------:R-:W-:Y:S01]  /*3270*/  PRMT R182, RZ, 0x7610, R182 ;  /* 0x00007610ffb67816 */ /* 0x000fe200000000b6 */
[----:B------:R-:W3:Y:S01]  /*3280*/  @P2 LDG.E.U8 R179, desc[UR30][R166.64] ;  /* 0x0000001ea6b32981 */ /* 0x000ee2000c1e1100 */
[----:B------:R-:W-:Y:S01]  /*3290*/  LEA.HI.X.SX32 R115, R41, R5, 0x1, P6 ;  /* 0x0000000529737211 */ /* 0x000fe200030f0eff */
[----:B------:R-:W-:Y:S01]  /*32a0*/  IMAD R41, R156, 0x2, R31 ;  /* 0x000000029c297824 */ /* 0x000fe200078e021f */
[----:B------:R-:W-:-:S02]  /*32b0*/  IADD3 R116, P6, PT, R31, R160, RZ ;  /* 0x000000a01f747210 */ /* 0x000fc40007fde0ff */
[----:B------:R-:W-:Y:S01]  /*32c0*/  PRMT R186, RZ, 0x7610, R186 ;  /* 0x00007610ffba7816 */ /* 0x000fe200000000ba */
[----:B------:R-:W4:Y:S01]  /*32d0*/  @P2 LDG.E.U8 R182, desc[UR30][R106.64] ;  /* 0x0000001e6ab62981 */ /* 0x000f22000c1e1100 */
[-C--:B------:R-:W-:Y:S01]  /*32e0*/  LEA.HI.X.SX32 R117, R31, R5.reuse, 0x1, P6 ;  /* 0x000000051f757211 */ /* 0x080fe200030f0eff */
[C---:B------:R-:W-:Y:S01]  /*32f0*/  IMAD R31, R156.reuse, 0x2, R41 ;  /* 0x000000029c1f7824 */ /* 0x040fe200078e0229 */
[CC--:B------:R-:W-:Y:S02]  /*3300*/  IADD3 R118, P6, PT, R41.reuse, R160.reuse, RZ ;  /* 0x000000a029767210 */ /* 0x0c0fe40007fde0ff */
[----:B------:R-:W-:Y:S01]  /*3310*/  PRMT R190, RZ, 0x7610, R190 ;  /* 0x00007610ffbe7816 */ /* 0x000fe200000000be */
[----:B------:R-:W5:Y:S01]  /*3320*/  @P2 LDG.E.U8 R186, desc[UR30][R114.64] ;  /* 0x0000001e72ba2981 */ /* 0x000f62000c1e1100 */
[----:B------:R-:W-:Y:S01]  /*3330*/  LEA.HI.X.SX32 R119, R41, R5, 0x1, P6 ;  /* 0x0000000529777211 */ /* 0x000fe200030f0eff */
[----:B------:R-:W-:Y:S01]  /*3340*/  IMAD R41, R156, 0x2, R31 ;  /* 0x000000029c297824 */ /* 0x000fe200078e021f */
[----:B------:R-:W-:-:S02]  /*3350*/  IADD3 R120, P6, PT, R31, R160, RZ ;  /* 0x000000a01f787210 */ /* 0x000fc40007fde0ff */
        /* <DEDUP_REMOVED lines=10> */
[----:B------:R-:W3:Y:S01]  /*3400*/  @P2 LDG.E.U8 R190, desc[UR30][R122.64] ;  /* 0x0000001e7abe2981 */ /* 0x000ee2000c1e1100 */
[-C--:B------:R-:W-:Y:S01]  /*3410*/  LEA.HI.X.SX32 R125, R31, R5.reuse, 0x1, P6 ;  /* 0x000000051f7d7211 */ /* 0x080fe200030f0eff */
[C---:B------:R-:W-:Y:S01]  /*3420*/  IMAD R31, R156.reuse, 0x2, R41 ;  /* 0x000000029c1f7824 */ /* 0x040fe200078e0229 */
[CC--:B------:R-:W-:Y:S02]  /*3430*/  IADD3 R126, P6, PT, R41.reuse, R160.reuse, RZ ;  /* 0x000000a0297e7210 */ /* 0x0c0fe40007fde0ff */
[----:B------:R-:W-:Y:S02]  /*3440*/  PRMT R180, RZ, 0x7610, R180 ;  /* 0x00007610ffb47816 */ /* 0x000fe400000000b4 */
[----:B------:R-:W-:Y:S01]  /*3450*/  LEA.HI.X.SX32 R127, R41, R5, 0x1, P6 ;  /* 0x00000005297f7211 */ /* 0x000fe200030f0eff */
[----:B------:R-:W-:Y:S01]  /*3460*/  IMAD R41, R156, 0x2, R31 ;  /* 0x000000029c297824 */ /* 0x000fe200078e021f */
[----:B------:R-:W-:-:S02]  /*3470*/  IADD3 R128, P6, PT, R31, R160, RZ ;  /* 0x000000a01f807210 */ /* 0x000fc40007fde0ff */
[----:B------:R-:W-:Y:S01]  /*3480*/  PRMT R202, RZ, 0x7610, R202 ;  /* 0x00007610ffca7816 */ /* 0x000fe200000000ca */
[----:B------:R-:W3:Y:S01]  /*3490*/  @P2 LDG.E.U8 R180, desc[UR30][R162.64] ;  /* 0x0000001ea2b42981 */ /* 0x000ee2000c1e1100 */
[----:B------:R-:W-:Y:S01]  /*34a0*/  LEA.HI.X.SX32 R129, R31, R5, 0x1, P6 ;  /* 0x000000051f817211 */ /* 0x000fe200030f0eff */
[----:B------:R-:W-:Y:S01]  /*34b0*/  IMAD R31, R156, 0x2, R41 ;  /* 0x000000029c1f7824 */ /* 0x000fe200078e0229 */
[----:B------:R-:W-:-:S04]  /*34c0*/  IADD3 R130, P6, PT, R41, R160, RZ ;  /* 0x000000a029827210 */ /* 0x000fc80007fde0ff */
[-C--:B------:R-:W-:Y:S01]  /*34d0*/  LEA.HI.X.SX32 R131, R41, R5.reuse, 0x1, P6 ;  /* 0x0000000529837211 */ /* 0x080fe200030f0eff */
[C---:B------:R-:W-:Y:S01]  /*34e0*/  IMAD R41, R156.reuse, 0x2, R31 ;  /* 0x000000029c297824 */ /* 0x040fe200078e021f */
[CC--:B------:R-:W-:Y:S02]  /*34f0*/  IADD3 R132, P6, PT, R31.reuse, R160.reuse, RZ ;  /* 0x000000a01f847210 */ /* 0x0c0fe40007fde0ff */
[----:B------:R-:W-:Y:S01]  /*3500*/  PRMT R206, RZ, 0x7610, R206 ;  /* 0x00007610ffce7816 */ /* 0x000fe200000000ce */
[----:B------:R-:W3:Y:S01]  /*3510*/  @P2 LDG.E.U8 R194, desc[UR30][R130.64] ;  /* 0x0000001e82c22981 */ /* 0x000ee2000c1e1100 */
[----:B------:R-:W-:Y:S01]  /*3520*/  LEA.HI.X.SX32 R133, R31, R5, 0x1, P6 ;  /* 0x000000051f857211 */ /* 0x000fe200030f0eff */
[----:B------:R-:W-:Y:S01]  /*3530*/  IMAD R31, R156, 0x2, R41 ;  /* 0x000000029c1f7824 */ /* 0x000fe200078e0229 */
[----:B------:R-:W-:-:S04]  /*3540*/  IADD3 R134, P6, PT, R41, R160, RZ ;  /* 0x000000a029867210 */ /* 0x000fc80007fde0ff */
[----:B------:R-:W-:Y:S01]  /*3550*/  LEA.HI.X.SX32 R135, R41, R5, 0x1, P6 ;  /* 0x0000000529877211 */ /* 0x000fe200030f0eff */
[----:B------:R-:W-:Y:S01]  /*3560*/  IMAD R41, R156, 0x2, R31 ;  /* 0x000000029c297824 */ /* 0x000fe200078e021f */
[----:B------:R-:W-:-:S04]  /*3570*/  IADD3 R136, P6, PT, R31, R160, RZ ;  /* 0x000000a01f887210 */ /* 0x000fc80007fde0ff */
[----:B------:R-:W-:Y:S01]  /*3580*/  LEA.HI.X.SX32 R137, R31, R5, 0x1, P6 ;  /* 0x000000051f897211 */ /* 0x000fe200030f0eff */
[----:B------:R-:W-:Y:S01]  /*3590*/  IMAD R31, R156, 0x2, R41 ;  /* 0x000000029c1f7824 */ /* 0x000fe200078e0229 */
[----:B------:R-:W-:-:S03]  /*35a0*/  IADD3 R138, P6, PT, R41, R160, RZ ;  /* 0x000000a0298a7210 */ /* 0x000fc60007fde0ff */
[C---:B------:R-:W-:Y:S01]  /*35b0*/  IMAD R143, R156.reuse, 0x2, R31 ;  /* 0x000000029c8f7824 */ /* 0x040fe200078e021f */
[-C--:B------:R-:W-:Y:S02]  /*35c0*/  LEA.HI.X.SX32 R139, R41, R5.reuse, 0x1, P6 ;  /* 0x00000005298b7211 */ /* 0x080fe400030f0eff */
[CC--:B------:R-:W-:Y:S01]  /*35d0*/  IADD3 R140, P6, PT, R31.reuse, R160.reuse, RZ ;  /* 0x000000a01f8c7210 */ /* 0x0c0fe20007fde0ff */
[C---:B------:R-:W-:Y:S01]  /*35e0*/  IMAD R41, R156.reuse, 0x2, R143 ;  /* 0x000000029c297824 */ /* 0x040fe200078e028f */
[----:B------:R-:W-:Y:S01]  /*35f0*/  PRMT R181, RZ, 0x7610, R181 ;  /* 0x00007610ffb57816 */ /* 0x000fe200000000b5 */
[----:B------:R-:W3:Y:S01]  /*3600*/  @P2 LDG.E.U8 R198, desc[UR30][R138.64] ;  /* 0x0000001e8ac62981 */ /* 0x000ee2000c1e1100 */
[-C--:B------:R-:W-:Y:S01]  /*3610*/  LEA.HI.X.SX32 R141, R31, R5.reuse, 0x1, P6 ;  /* 0x000000051f8d7211 */ /* 0x080fe200030f0eff */
[C---:B------:R-:W-:Y:S01]  /*3620*/  IMAD R31, R156.reuse, 0x2, R41 ;  /* 0x000000029c1f7824 */ /* 0x040fe200078e0229 */
[CC--:B------:R-:W-:Y:S02]  /*3630*/  IADD3 R142, P6, PT, R143.reuse, R160.reuse, RZ ;  /* 0x000000a08f8e7210 */ /* 0x0c0fe40007fde0ff */
[----:B------:R-:W-:Y:S01]  /*3640*/  PRMT R185, RZ, 0x7610, R185 ;  /* 0x00007610ffb97816 */ /* 0x000fe200000000b9 */
[C---:B------:R-:W-:Y:S01]  /*3650*/  IMAD R147, R156.reuse, 0x2, R31 ;  /* 0x000000029c937824 */ /* 0x040fe200078e021f */
[-C--:B------:R-:W-:Y:S01]  /*3660*/  LEA.HI.X.SX32 R143, R143, R5.reuse, 0x1, P6 ;  /* 0x000000058f8f7211 */ /* 0x080fe200030f0eff */
[----:B------:R-:W3:Y:S01]  /*3670*/  @P2 LDG.E.U8 R181, desc[UR30][R108.64] ;  /* 0x0000001e6cb52981 */ /* 0x000ee2000c1e1100 */
[CC--:B------:R-:W-:Y:S01]  /*3680*/  IADD3 R144, P6, PT, R31.reuse, R160.reuse, RZ ;  /* 0x000000a01f907210 */ /* 0x0c0fe20007fde0ff */
[C---:B------:R-:W-:Y:S01]  /*3690*/  IMAD R149, R156.reuse, 0x2, R147 ;  /* 0x000000029c957824 */ /* 0x040fe200078e0293 */
[----:B------:R-:W-:Y:S01]  /*36a0*/  PRMT R189, RZ, 0x7610, R189 ;  /* 0x00007610ffbd7816 */ /* 0x000fe200000000bd */
[----:B------:R-:W3:Y:S01]  /*36b0*/  @P2 LDG.E.U8 R185, desc[UR30][R116.64] ;  /* 0x0000001e74b92981 */ /* 0x000ee2000c1e1100 */
[----:B------:R-:W-:Y:S01]  /*36c0*/  LEA.HI.X.SX32 R145, R31, R5, 0x1, P6 ;  /* 0x000000051f917211 */ /* 0x000fe200030f0eff */
[----:B------:R-:W-:Y:S01]  /*36d0*/  IMAD R31, R156, 0x2, R149 ;  /* 0x000000029c1f7824 */ /* 0x000fe200078e0295 */
[----:B------:R-:W-:-:S02]  /*36e0*/  IADD3 R146, P6, PT, R147, R160, RZ ;  /* 0x000000a093927210 */ /* 0x000fc40007fde0ff */
        /* <DEDUP_REMOVED lines=8> */
[-C--:B------:R-:W-:Y:S02]  /*3770*/  LEA.HI.X.SX32 R149, R149, R5.reuse, 0x1, P6 ;  /* 0x0000000595957211 */ /* 0x080fe400030f0eff */
[C---:B------:R-:W-:Y:S01]  /*3780*/  IADD3 R150, P6, PT, R151.reuse, R160, RZ ;  /* 0x000000a097967210 */ /* 0x040fe20007fde0ff */
[----:B------:R-:W-:Y:S01]  /*3790*/  IMAD R155, R156, 0x2, R153 ;  /* 0x000000029c9b7824 */ /* 0x000fe200078e0299 */
[----:B------:R-:W-:Y:S01]  /*37a0*/  PRMT R201, RZ, 0x7610, R201 ;  /* 0x00007610ffc97816 */ /* 0x000fe200000000c9 */
[----:B------:R-:W3:Y:S01]  /*37b0*/  @P2 LDG.E.U8 R193, desc[UR30][R132.64] ;  /* 0x0000001e84c12981 */ /* 0x000ee2000c1e1100 */
[----:B------:R-:W-:-:S02]  /*37c0*/  LEA.HI.X.SX32 R151, R151, R5, 0x1, P6 ;  /* 0x0000000597977211 */ /* 0x000fc400030f0eff */
[CC--:B------:R-:W-:Y:S01]  /*37d0*/  IADD3 R152, P6, PT, R153.reuse, R160.reuse, RZ ;  /* 0x000000a099987210 */ /* 0x0c0fe20007fde0ff */
[----:B------:R-:W-:Y:S01]  /*37e0*/  IMAD R161, R156, 0x2, R155 ;  /* 0x000000029ca17824 */ /* 0x000fe200078e029b */
[----:B------:R-:W-:Y:S01]  /*37f0*/  PRMT R205, RZ, 0x7610, R205 ;  /* 0x00007610ffcd7816 */ /* 0x000fe200000000cd */
[----:B------:R-:W3:Y:S01]  /*3800*/  @P2 LDG.E.U8 R206, desc[UR30][R150.64] ;  /* 0x0000001e96ce2981 */ /* 0x000ee2000c1e1100 */
[----:B------:R-:W-:Y:S02]  /*3810*/  LEA.HI.X.SX32 R153, R153, R5, 0x1, P6 ;  /* 0x0000000599997211 */ /* 0x000fe400030f0eff */
[----:B------:R-:W-:Y:S01]  /*3820*/  IADD3 R154, P6, PT, R155, R160, RZ ;  /* 0x000000a09b9a7210 */ /* 0x000fe20007fde0ff */
[----:B------:R-:W3:Y:S01]  /*3830*/  @P2 LDG.E.U8 R197, desc[UR30][R140.64] ;  /* 0x0000001e8cc52981 */ /* 0x000ee2000c1e1100 */
[----:B------:R-:W-:Y:S02]  /*3840*/  PRMT R183, RZ, 0x7610, R183 ;  /* 0x00007610ffb77816 */ /* 0x000fe400000000b7 */
[----:B------:R-:W-:Y:S01]  /*3850*/  PRMT R187, RZ, 0x7610, R187 ;  /* 0x00007610ffbb7816 */ /* 0x000fe200000000bb */
[----:B------:R-:W3:Y:S01]  /*3860*/  @P2 LDG.E.U8 R201, desc[UR30][R146.64] ;  /* 0x0000001e92c92981 */ /* 0x000ee2000c1e1100 */
[----:B------:R-:W-:-:S02]  /*3870*/  PRMT R191, RZ, 0x7610, R191 ;  /* 0x00007610ffbf7816 */ /* 0x000fc400000000bf */
[----:B------:R-:W-:Y:S01]  /*3880*/  PRMT R195, RZ, 0x7610, R195 ;  /* 0x00007610ffc37816 */ /* 0x000fe200000000c3 */
[----:B------:R-:W3:Y:S01]  /*3890*/  @P2 LDG.E.U8 R205, desc[UR30][R152.64] ;  /* 0x0000001e98cd2981 */ /* 0x000ee2000c1e1100 */
[----:B------:R-:W-:Y:S02]  /*38a0*/  PRMT R199, RZ, 0x7610, R199 ;  /* 0x00007610ffc77816 */ /* 0x000fe400000000c7 */
[----:B------:R-:W-:Y:S01]  /*38b0*/  PRMT R203, RZ, 0x7610, R203 ;  /* 0x00007610ffcb7816 */ /* 0x000fe200000000cb */
[----:B------:R-:W3:Y:S01]  /*38c0*/  @P2 LDG.E.U8 R183, desc[UR30][R110.64] ;  /* 0x0000001e6eb72981 */ /* 0x000ee2000c1e1100 */
[----:B------:R-:W-:Y:S02]  /*38d0*/  PRMT R207, RZ, 0x7610, R207 ;  /* 0x00007610ffcf7816 */ /* 0x000fe400000000cf */
[----:B------:R-:W-:Y:S01]  /*38e0*/  LEA.HI.X.SX32 R155, R155, R5, 0x1, P6 ;  /* 0x000000059b9b7211 */ /* 0x000fe200030f0eff */
[----:B------:R-:W3:Y:S01]  /*38f0*/  @P2 LDG.E.U8 R187, desc[UR30][R118.64] ;  /* 0x0000001e76bb2981 */ /* 0x000ee2000c1e1100 */
[----:B------:R-:W-:-:S03]  /*3900*/  IADD3 R156, P6, PT, R41, R160, RZ ;  /* 0x000000a0299c7210 */ /* 0x000fc60007fde0ff */
[----:B------:R-:W3:Y:S01]  /*3910*/  @P2 LDG.E.U8 R191, desc[UR30][R126.64] ;  /* 0x0000001e7ebf2981 */ /* 0x000ee2000c1e1100 */
[----:B------:R-:W-:-:S03]  /*3920*/  LEA.HI.X.SX32 R157, R41, R5, 0x1, P6 ;  /* 0x00000005299d7211 */ /* 0x000fc600030f0eff */
[----:B------:R-:W3:Y:S01]  /*3930*/  @P2 LDG.E.U8 R195, desc[UR30][R134.64] ;  /* 0x0000001e86c32981 */ /* 0x000ee2000c1e1100 */
[----:B------:R-:W-:-:S03]  /*3940*/  IADD3 R158, P6, PT, R31, R160, RZ ;  /* 0x000000a01f9e7210 */ /* 0x000fc60007fde0ff */
[----:B------:R-:W3:Y:S04]  /*3950*/  @P2 LDG.E.U8 R199, desc[UR30][R142.64] ;  /* 0x0000001e8ec72981 */ /* 0x000ee8000c1e1100 */
[----:B------:R-:W3:Y:S04]  /*3960*/  @P2 LDG.E.U8 R203, desc[UR30][R148.64] ;  /* 0x0000001e94cb2981 */ /* 0x000ee8000c1e1100 */
[----:B------:R-:W3:Y:S01]  /*3970*/  @P2 LDG.E.U8 R207, desc[UR30][R154.64] ;  /* 0x0000001e9acf2981 */ /* 0x000ee2000c1e1100 */
[----:B------:R-:W-:Y:S02]  /*3980*/  LEA.HI.X.SX32 R159, R31, R5, 0x1, P6 ;  /* 0x000000051f9f7211 */ /* 0x000fe400030f0eff */
[----:B------:R-:W-:-:S02]  /*3990*/  IADD3 R160, P6, PT, R161, R160, RZ ;  /* 0x000000a0a1a07210 */ /* 0x000fc40007fde0ff */
[----:B------:R-:W-:Y:S02]  /*39a0*/  PRMT R184, RZ, 0x7610, R184 ;  /* 0x00007610ffb87816 */ /* 0x000fe400000000b8 */
[----:B------:R-:W-:Y:S02]  /*39b0*/  PRMT R188, RZ, 0x7610, R188 ;  /* 0x00007610ffbc7816 */ /* 0x000fe400000000bc */
[----:B------:R-:W-:Y:S02]  /*39c0*/  PRMT R192, RZ, 0x7610, R192 ;  /* 0x00007610ffc07816 */ /* 0x000fe400000000c0 */
[----:B------:R-:W-:Y:S01]  /*39d0*/  PRMT R196, RZ, 0x7610, R196 ;  /* 0x00007610ffc47816 */ /* 0x000fe200000000c4 */
[----:B------:R-:W3:Y:S01]  /*39e0*/  @P2 LDG.E.U8 R184, desc[UR30][R112.64] ;  /* 0x0000001e70b82981 */ /* 0x000ee2000c1e1100 */
[----:B------:R-:W-:Y:S02]  /*39f0*/  PRMT R200, RZ, 0x7610, R200 ;  /* 0x00007610ffc87816 */ /* 0x000fe400000000c8 */
[----:B------:R-:W-:Y:S01]  /*3a00*/  PRMT R204, RZ, 0x7610, R204 ;  /* 0x00007610ffcc7816 */ /* 0x000fe200000000cc */
[----:B------:R-:W3:Y:S01]  /*3a10*/  @P2 LDG.E.U8 R188, desc[UR30][R120.64] ;  /* 0x0000001e78bc2981 */ /* 0x000ee2000c1e1100 */
[----:B------:R-:W-:-:S02]  /*3a20*/  PRMT R31, RZ, 0x7610, R31 ;  /* 0x00007610ff1f7816 */ /* 0x000fc4000000001f */
[----:B------:R-:W-:Y:S01]  /*3a30*/  LEA.HI.X.SX32 R161, R161, R5, 0x1, P6 ;  /* 0x00000005a1a17211 */ /* 0x000fe200030f0eff */
[----:B------:R-:W3:Y:S04]  /*3a40*/  @P2 LDG.E.U8 R192, desc[UR30][R128.64] ;  /* 0x0000001e80c02981 */ /* 0x000ee8000c1e1100 */
[----:B------:R-:W3:Y:S04]  /*3a50*/  @P2 LDG.E.U8 R196, desc[UR30][R136.64] ;  /* 0x0000001e88c42981 */ /* 0x000ee8000c1e1100 */
[----:B------:R-:W3:Y:S04]  /*3a60*/  @P2 LDG.E.U8 R200, desc[UR30][R156.64] ;  /* 0x0000001e9cc82981 */ /* 0x000ee8000c1e1100 */
[----:B------:R-:W3:Y:S04]  /*3a70*/  @P2 LDG.E.U8 R204, desc[UR30][R158.64] ;  /* 0x0000001e9ecc2981 */ /* 0x000ee8000c1e1100 */
[----:B------:R-:W3:Y:S01]  /*3a80*/  @P2 LDG.E.U8 R31, desc[UR30][R160.64] ;  /* 0x0000001ea01f2981 */ /* 0x000ee2000c1e1100 */
[----:B------:R-:W-:-:S02]  /*3a90*/  F2FP.SATFINITE.E4M3.F32.PACK_AB_MERGE_C R18, R25, R18, RZ ;  /* 0x000000121912723e */ /* 0x000fc400048070ff */
[----:B------:R-:W-:Y:S02]  /*3aa0*/  F2FP.SATFINITE.E4M3.F32.PACK_AB_MERGE_C R25, R32, R29, RZ ;  /* 0x0000001d2019723e */ /* 0x000fe400048070ff */
[----:B------:R0:W1:Y:S01]  /*3ab0*/  LDS R32, [R4+UR13+0x2000] ;  /* 0x0020000d04207984 */ /* 0x0000620008000800 */
[----:B------:R-:W-:Y:S01]  /*3ac0*/  BAR.SYNC.DEFER_BLOCKING 0x0 ;  /* 0x0000000000007b1d */ /* 0x000fe20000010000 */
[----:B------:R-:W-:Y:S01]  /*3ad0*/  IMAD.SHL.U32 R41, R36, 0x10, RZ ;  /* 0x0000001024297824 */ /* 0x000fe200078e00ff */
[----:B0-----:R-:W-:-:S04]  /*3ae0*/  LOP3.LUT R4, R37, 0x40, RZ, 0x3c, !PT ;  /* 0x0000004025047812 */ /* 0x001fc800078e3cff */
[----:B------:R-:W-:-:S05]  /*3af0*/  LOP3.LUT R5, R41, 0x70, RZ, 0xc0, !PT ;  /* 0x0000007029057812 */ /* 0x000fca00078ec0ff */
[----:B------:R-:W-:-:S05]  /*3b00*/  IMAD R170, R170, 0x40, R5 ;  /* 0x00000040aaaa7824 */ /* 0x000fca00078e0205 */
[----:B------:R-:W-:Y:S02]  /*3b10*/  LOP3.LUT R170, R170, R39, RZ, 0x3c, !PT ;  /* 0x00000027aaaa7212 */ /* 0x000fe400078e3cff */
[----:B------:R-:W-:Y:S02]  /*3b20*/  F2FP.SATFINITE.E4M3.F32.PACK_AB_MERGE_C R6, R9, R6, RZ ;  /* 0x000000060906723e */ /* 0x000fe400048070ff */
[----:B------:R-:W-:Y:S01]  /*3b30*/  F2FP.SATFINITE.E4M3.F32.PACK_AB_MERGE_C R10, R11, R10, RZ ;  /* 0x0000000a0b0a723e */ /* 0x000fe200048070ff */
[----:B------:R-:W-:Y:S01]  /*3b40*/  IMAD R171, R171, 0x80, R170 ;  /* 0x00000080abab7824 */ /* 0x000fe200078e02aa */
[----:B------:R-:W-:Y:S02]  /*3b50*/  F2FP.SATFINITE.E4M3.F32.PACK_AB_MERGE_C R12, R15, R12, RZ ;  /* 0x0000000c0f0c723e */ /* 0x000fe400048070ff */
[----:B------:R-:W-:Y:S02]  /*3b60*/  F2FP.SATFINITE.E4M3.F32.PACK_AB_MERGE_C R16, R17, R16, RZ ;  /* 0x000000101110723e */ /* 0x000fe400048070ff */
[----:B------:R-:W-:-:S02]  /*3b70*/  F2FP.SATFINITE.E4M3.F32.PACK_AB_MERGE_C R34, R175, R34, RZ ;  /* 0x00000022af22723e */ /* 0x000fc400048070ff */
[----:B------:R-:W-:Y:S02]  /*3b80*/  F2FP.SATFINITE.E4M3.F32.PACK_AB_MERGE_C R174, R177, R174, RZ ;  /* 0x000000aeb1ae723e */ /* 0x000fe400048070ff */
[----:B------:R-:W-:Y:S02]  /*3b90*/  LOP3.LUT R175, R37, 0x60, RZ, 0x3c, !PT ;  /* 0x0000006025af7812 */ /* 0x000fe400078e3cff */
[----:B------:R-:W-:Y:S02]  /*3ba0*/  F2FP.SATFINITE.E4M3.F32.PACK_AB_MERGE_C R21, R8, R21, R10 ;  /* 0x000000150815723e */ /* 0x000fe4000480700a */
[----:B------:R-:W-:Y:S02]  /*3bb0*/  F2FP.SATFINITE.E4M3.F32.PACK_AB_MERGE_C R20, R7, R20, R6 ;  /* 0x000000140714723e */ /* 0x000fe40004807006 */
[----:B------:R-:W-:Y:S02]  /*3bc0*/  F2FP.SATFINITE.E4M3.F32.PACK_AB_MERGE_C R22, R13, R22, R12 ;  /* 0x000000160d16723e */ /* 0x000fe4000480700c */
[----:B------:R-:W-:-:S02]  /*3bd0*/  F2FP.SATFINITE.E4M3.F32.PACK_AB_MERGE_C R23, R14, R23, R16 ;  /* 0x000000170e17723e */ /* 0x000fc40004807010 */
[----:B------:R-:W-:Y:S02]  /*3be0*/  F2FP.SATFINITE.E4M3.F32.PACK_AB_MERGE_C R25, R27, R26, R25 ;  /* 0x0000001a1b19723e */ /* 0x000fe40004807019 */
[----:B------:R-:W-:Y:S02]  /*3bf0*/  F2FP.SATFINITE.E4M3.F32.PACK_AB_MERGE_C R24, R19, R24, R18 ;  /* 0x000000181318723e */ /* 0x000fe40004807012 */
[----:B------:R-:W-:Y:S02]  /*3c00*/  F2FP.SATFINITE.E4M3.F32.PACK_AB_MERGE_C R26, R33, R30, R34 ;  /* 0x0000001e211a723e */ /* 0x000fe40004807022 */
[----:B------:R-:W-:Y:S02]  /*3c10*/  F2FP.SATFINITE.E4M3.F32.PACK_AB_MERGE_C R27, R172, R35, R174 ;  /* 0x00000023ac1b723e */ /* 0x000fe400048070ae */
[----:B------:R-:W-:Y:S01]  /*3c20*/  LOP3.LUT R170, R171, 0x10, RZ, 0x3c, !PT ;  /* 0x00000010abaa7812 */ /* 0x000fe200078e3cff */
[----:B------:R-:W-:Y:S01]  /*3c30*/  UIADD3 UR19, UPT, UPT, UR19, -0x40, URZ ;  /* 0xffffffc013137890 */ /* 0x000fe2000fffe0ff */
[----:B--2---:R-:W-:Y:S04]  /*3c40*/  STS.U8 [R37+UR13+0x2000], R176 ;  /* 0x002000b025007988 */ /* 0x004fe8000800000d */
[----:B----4-:R-:W-:Y:S04]  /*3c50*/  STS.U8 [R37+UR13+0x2400], R182 ;  /* 0x002400b625007988 */ /* 0x010fe8000800000d */
[----:B-----5:R-:W-:Y:S04]  /*3c60*/  STS.U8 [R37+UR13+0x2800], R186 ;  /* 0x002800ba25007988 */ /* 0x020fe8000800000d */
[----:B---3--:R-:W-:Y:S04]  /*3c70*/  STS.U8 [R37+UR13+0x2c00], R190 ;  /* 0x002c00be25007988 */ /* 0x008fe8000800000d */
        /* <DEDUP_REMOVED lines=19> */
[----:B------:R0:W-:Y:S02]  /*3db0*/  STS.U8 [R4+UR13+0x3e00], R207 ;  /* 0x003e00cf04007988 */ /* 0x0001e4000800000d */
[----:B0-----:R-:W-:-:S04]  /*3dc0*/  FADD R4, -R28, -INF ;  /* 0xff8000001c047421 */ /* 0x001fc80000000100 */
[----:B------:R-:W-:Y:S01]  /*3dd0*/  FMUL R29, R4, 1.4426950216293334961 ;  /* 0x3fb8aa3b041d7820 */ /* 0x000fe20000400000 */
[----:B------:R0:W-:Y:S04]  /*3de0*/  STS.U8 [R175+UR13+0x2300], R180 ;  /* 0x002300b4af007988 */ /* 0x0001e8000800000d */
[----:B------:R0:W-:Y:S01]  /*3df0*/  STS.U8 [R175+UR13+0x2700], R184 ;  /* 0x002700b8af007988 */ /* 0x0001e2000800000d */
[----:B------:R-:W2:Y:S03]  /*3e00*/  MUFU.EX2 R29, R29 ;  /* 0x0000001d001d7308 */ /* 0x000ea60000000800 */
[----:B------:R0:W-:Y:S04]  /*3e10*/  STS.U8 [R175+UR13+0x2b00], R188 ;  /* 0x002b00bcaf007988 */ /* 0x0001e8000800000d */
[----:B------:R0:W-:Y:S04]  /*3e20*/  STS.U8 [R175+UR13+0x2f00], R192 ;  /* 0x002f00c0af007988 */ /* 0x0001e8000800000d */
[----:B------:R0:W-:Y:S04]  /*3e30*/  STS.U8 [R175+UR13+0x3300], R196 ;  /* 0x003300c4af007988 */ /* 0x0001e8000800000d */
[----:B------:R0:W-:Y:S04]  /*3e40*/  STS.U8 [R175+UR13+0x3700], R200 ;  /* 0x003700c8af007988 */ /* 0x0001e8000800000d */
[----:B------:R0:W-:Y:S04]  /*3e50*/  STS.U8 [R175+UR13+0x3b00], R204 ;  /* 0x003b00ccaf007988 */ /* 0x0001e8000800000d */
[----:B------:R0:W-:Y:S04]  /*3e60*/  STS.U8 [R175+UR13+0x3f00], R31 ;  /* 0x003f001faf007988 */ /* 0x0001e8000800000d */
[----:B------:R0:W-:Y:S04]  /*3e70*/  STS.128 [R171+UR13], R20 ;  /* 0x00000014ab007988 */ /* 0x0001e80008000c0d */
[----:B------:R0:W-:Y:S01]  /*3e80*/  STS.128 [R170+UR13], R24 ;  /* 0x00000018aa007988 */ /* 0x0001e20008000c0d */
[----:B------:R-:W3:Y:S01]  /*3e90*/  LDTM.16dp32bit_t0_t15.x16 R4, tmem[UR15] ;  /* 0x0000000f000479ee */ /* 0x000ee20008a00000 */
[----:B------:R-:W4:Y:S01]  /*3ea0*/  LDTM.16dp32bit_t16_t31.x16 R4, tmem[UR15+0x10] ;  /* 0x0000100f000479ee */ /* 0x000f220008a20000 */
[----:B------:R-:W-:Y:S01]  /*3eb0*/  NOP ;  /* 0x0000000000007918 */ /* 0x000fe20000000000 */
[----:B-12---:R-:W-:Y:S05]  /*3ec0*/  @!P2 BRA `(.L_x_9) ;  /* 0x000000000048a947 */ /* 0x006fea0003800000 */
[C---:B---34-:R-:W-:Y:S01]  /*3ed0*/  FMUL R4, R29.reuse, R4 ;  /* 0x000000041d047220 */ /* 0x058fe20000400000 */
[C---:B------:R-:W-:Y:S01]  /*3ee0*/  FMUL R5, R29.reuse, R5 ;  /* 0x000000051d057220 */ /* 0x040fe20000400000 */
        /* <DEDUP_REMOVED lines=13> */
[----:B------:R-:W-:-:S04]  /*3fc0*/  FMUL R19, R29, R19 ;  /* 0x000000131d137220 */ /* 0x000fc80000400000 */
[----:B------:R1:W-:Y:S01]  /*3fd0*/  STTM.16dp32bit_t0_t15.x16 tmem[UR15], R4 ;  /* 0x00000004000079ed */ /* 0x0003e20008a0000f */
[----:B------:R1:W-:Y:S02]  /*3fe0*/  STTM.16dp32bit_t16_t31.x16 tmem[UR15+0x10], R4 ;  /* 0x00001004000079ed */ /* 0x0003e40008a2000f */
.L_x_9:
[----:B----4-:R-:W2:Y:S02]  /*3ff0*/  FENCE.VIEW.ASYNC.T ;  /* 0x00000000000073c6 */ /* 0x010ea40000000200 */
[----:B--2---:R-:W-:Y:S01]  /*4000*/  BAR.SYNC.DEFER_BLOCKING 0x0 ;  /* 0x0000000000007b1d */ /* 0x004fe20000010000 */
[----:B------:R-:W-:Y:S01]  /*4010*/  UISETP.GE.AND UP2, UPT, UR19, 0x1, UPT ;  /* 0x000000011300788c */ /* 0x000fe2000bf46270 */
[----:B------:R-:W-:-:S04]  /*4020*/  FADD R32, R29, R32 ;  /* 0x000000201d207221 */ /* 0x000fc80000000000 */
[----:B------:R2:W-:Y:S06]  /*4030*/  MEMBAR.ALL.CTA ;  /* 0x0000000000007992 */ /* 0x0005ec0000008000 */
[----:B--2---:R-:W2:Y:S02]  /*4040*/  FENCE.VIEW.ASYNC.S ;  /* 0x00000000000073c6 */ /* 0x004ea40000000000 */
[----:B--2---:R-:W-:Y:S06]  /*4050*/  BAR.SYNC.DEFER_BLOCKING 0x0 ;  /* 0x0000000000007b1d */ /* 0x004fec0000010000 */
[----:B------:R-:W-:Y:S05]  /*4060*/  @!P3 BRA `(.L_x_10) ;  /* 0x000000000084b947 */ /* 0x000fea0003800000 */
[----:B------:R-:W-:Y:S02]  /*4070*/  UIADD3 UR4, UPT, UPT, UR13, 0x2000, URZ ;  /* 0x000020000d047890 */ /* 0x000fe4000fffe0ff */
[----:B------:R-:W-:Y:S02]  /*4080*/  USHF.R.U32.HI UR6, URZ, 0x4, UR13 ;  /* 0x00000004ff067899 */ /* 0x000fe4000801160d */
[----:B------:R-:W-:Y:S02]  /*4090*/  USHF.R.U32.HI UR4, URZ, 0x4, UR4 ;  /* 0x00000004ff047899 */ /* 0x000fe40008011604 */
[----:B------:R-:W-:Y:S02]  /*40a0*/  USGXT.U32 UR6, UR6, 0xe ;  /* 0x0000000e0606789a */ /* 0x000fe40008000000 */
[----:B------:R-:W-:Y:S02]  /*40b0*/  USGXT.U32 UR8, UR4, 0xe ;  /* 0x0000000e0408789a */ /* 0x000fe40008000000 */
[----:B------:R-:W-:-:S02]  /*40c0*/  UIADD3 UR32, UP3, UPT, UR6, 0x2, URZ ;  /* 0x0000000206207890 */ /* 0x000fc4000ff7e0ff */
[----:B------:R-:W-:Y:S01]  /*40d0*/  UIADD3 UR34, UP4, UPT, UR8, 0x2, URZ ;  /* 0x0000000208227890 */ /* 0x000fe2000ff9e0ff */
[----:B------:R-:W-:Y:S01]  /*40e0*/  UMOV UR4, URZ ;  /* 0x000000ff00047c82 */ /* 0x000fe20008000000 */
[----:B------:R-:W-:Y:S01]  /*40f0*/  UMOV UR38, 0x0 ;  /* 0x0000000000267882 */ /* 0x000fe20000000000 */
[----:B------:R-:W-:Y:S02]  /*4100*/  UIADD3.X UR33, UPT, UPT, UR4, 0x40004040, URZ, UP3, !UPT ;  /* 0x4000404004217890 */ /* 0x000fe40009ffe4ff */
[----:B------:R-:W-:Y:S02]  /*4110*/  UIADD3.X UR35, UPT, UPT, UR4, 0x40004040, URZ, UP4, !UPT ;  /* 0x4000404004237890 */ /* 0x000fe4000a7fe4ff */
[----:B------:R-:W-:Y:S02]  /*4120*/  UIADD3.64 UR22, UPT, UPT, UR32, 0x2, URZ ;  /* 0x0000000220167897 */ /* 0x000fe4000fffe0ff */
[----:B------:R-:W-:Y:S02]  /*4130*/  UIADD3.64 UR24, UPT, UPT, UR34, 0x2, URZ ;  /* 0x0000000222187897 */ /* 0x000fe4000fffe0ff */
[----:B------:R-:W-:-:S02]  /*4140*/  UIADD3.64 UR26, UPT, UPT, UR32, 0x4, URZ ;  /* 0x00000004201a7897 */ /* 0x000fc4000fffe0ff */
[----:B------:R-:W-:Y:S01]  /*4150*/  UIADD3.64 UR28, UPT, UPT, UR34, 0x4, URZ ;  /* 0x00000004221c7897 */ /* 0x000fe2000fffe0ff */
[----:B------:R-:W-:Y:S01]  /*4160*/  UMOV UR39, 0x4100010 ;  /* 0x0410001000277882 */ /* 0x000fe20000000000 */
[----:B------:R-:W-:Y:S01]  /*4170*/  UMOV UR7, 0x40004040 ;  /* 0x4000404000077882 */ /* 0x000fe20000000000 */
[----:B------:R-:W-:Y:S01]  /*4180*/  UMOV UR9, 0x40004040 ;  /* 0x4000404000097882 */ /* 0x000fe20000000000 */
[----:B------:R-:W-:Y:S01]  /*4190*/  UMOV UR40, 0x0 ;  /* 0x0000000000287882 */ /* 0x000fe20000000000 */
[----:B------:R-:W-:Y:S01]  /*41a0*/  UMOV UR41, 0x4100010 ;  /* 0x0410001000297882 */ /* 0x000fe20000000000 */
[----:B------:R-:W-:Y:S01]  /*41b0*/  UMOV UR42, 0x0 ;  /* 0x00000000002a7882 */ /* 0x000fe20000000000 */
[----:B------:R-:W-:Y:S01]  /*41c0*/  UMOV UR43, 0x4100010 ;  /* 0x04100010002b7882 */ /* 0x000fe20000000000 */
[----:B------:R-:W-:Y:S01]  /*41d0*/  UMOV UR4, UR18 ;  /* 0x0000001200047c82 */ /* 0x000fe20008000000 */
[----:B------:R-:W-:Y:S01]  /*41e0*/  UMOV UR5, URZ ;  /* 0x000000ff00057c82 */ /* 0x000fe20008000000 */
[----:B------:R2:W-:Y:S01]  /*41f0*/  UTCQMMA gdesc[UR6], gdesc[UR8], tmem[UR14], tmem[UR38], idesc[UR39], UPT ;  /* 0x00ff2608060075ea */ /* 0x0005e2000b80030e */
[----:B------:R-:W-:Y:S01]  /*4200*/  UMOV UR44, 0x0 ;  /* 0x00000000002c7882 */ /* 0x000fe20000000000 */
[----:B------:R-:W-:Y:S01]  /*4210*/  UMOV UR45, 0x4100010 ;  /* 0x04100010002d7882 */ /* 0x000fe20000000000 */
[----:B------:R2:W-:Y:S01]  /*4220*/  UTCQMMA gdesc[UR32], gdesc[UR34], tmem[UR14], tmem[UR40], idesc[UR41], UPT ;  /* 0x00ff2822200075ea */ /* 0x0005e2000b80030e */
[----:B------:R-:W-:Y:S01]  /*4230*/  UMOV UR4, UR4 ;  /* 0x0000000400047c82 */ /* 0x000fe20008000000 */
[----:B------:R2:W-:Y:S01]  /*4240*/  UTCQMMA gdesc[UR22], gdesc[UR24], tmem[UR14], tmem[UR42], idesc[UR43], UPT ;  /* 0x00ff2a18160075ea */ /* 0x0005e2000b80030e */
[----:B------:R2:W-:Y:S01]  /*4250*/  UTCQMMA gdesc[UR26], gdesc[UR28], tmem[UR14], tmem[UR44], idesc[UR45], UPT ;  /* 0x00ff2c1c1a0075ea */ /* 0x0005e2000b80030e */
[----:B------:R2:W-:Y:S01]  /*4260*/  UTCBAR [UR4], URZ ;  /* 0x000000ff040073e9 */ /* 0x0005e200080000ff */
[----:B------:R-:W-:Y:S01]  /*4270*/  NOP ;  /* 0x0000000000007918 */ /* 0x000fe20000000000 */
.L_x_10:
[----:B------:R-:W-:Y:S01]  /*4280*/  FSEL R28, R28, -INF , P2 ;  /* 0xff8000001c1c7808 */ /* 0x000fe20001000000 */
[----:B--2---:R-:W-:Y:S01]  /*4290*/  UMOV UR6, URZ ;  /* 0x000000ff00067c82 */ /* 0x004fe20008000000 */
[----:B------:R-:W-:Y:S01]  /*42a0*/  FSEL R172, R32, 1, P2 ;  /* 0x3f80000020ac7808 */ /* 0x000fe20001000000 */
[----:B------:R-:W-:Y:S06]  /*42b0*/  BRA.U !UP2, `(.L_x_11) ;  /* 0x0000002d0aa47547 */ /* 0x000fec000b800000 */
[----:B------:R-:W-:Y:S01]  /*42c0*/  UIADD3 UR5, UPT, UPT, UR13, 0x6000, URZ ;  /* 0x000060000d057890 */ /* 0x000fe2000fffe0ff */
[----:B------:R-:W-:Y:S01]  /*42d0*/  IMAD.SHL.U32 R173, R173, 0x80, RZ ;  /* 0x00000080adad7824 */ /* 0x000fe200078e00ff */
[----:B------:R-:W-:Y:S01]  /*42e0*/  USHF.R.U32.HI UR24, URZ, 0x4, UR13 ;  /* 0x00000004ff187899 */ /* 0x000fe2000801160d */
[----:B------:R-:W-:Y:S01]  /*42f0*/  IMAD.MOV.U32 R177, RZ, RZ, R28 ;  /* 0x000000ffffb17224 */ /* 0x000fe200078e001c */
[----:B------:R-:W-:Y:S01]  /*4300*/  USHF.R.U32.HI UR5, URZ, 0x4, UR5 ;  /* 0x00000004ff057899 */ /* 0x000fe20008011605 */
[----:B0-----:R-:W-:Y:S01]  /*4310*/  IMAD.MOV.U32 R196, RZ, RZ, RZ ;  /* 0x000000ffffc47224 */ /* 0x001fe200078e00ff */
[----:B------:R-:W-:Y:S01]  /*4320*/  UIADD3 UR4, UPT, UPT, UR13, 0x8000, URZ ;  /* 0x000080000d047890 */ /* 0x000fe2000fffe0ff */
[----:B------:R-:W-:Y:S01]  /*4330*/  IMAD.MOV.U32 R175, RZ, RZ, R173 ;  /* 0x000000ffffaf7224 */ /* 0x000fe200078e00ad */
[----:B------:R-:W-:Y:S02]  /*4340*/  USGXT.U32 UR24, UR24, 0xe ;  /* 0x0000000e1818789a */ /* 0x000fe40008000000 */
[----:B------:R-:W-:-:S02]  /*4350*/  USGXT.U32 UR28, UR5, 0xe ;  /* 0x0000000e051c789a */ /* 0x000fc40008000000 */
[----:B------:R-:W-:Y:S02]  /*4360*/  USHF.R.U32.HI UR26, URZ, 0x4, UR4 ;  /* 0x00000004ff1a7899 */ /* 0x000fe40008011604 */
[----:B------:R-:W-:Y:S02]  /*4370*/  UIADD3 UR40, UP5, UPT, UR24, 0x2, URZ ;  /* 0x0000000218287890 */ /* 0x000fe4000ffbe0ff */
[----:B------:R-:W-:Y:S02]  /*4380*/  UIADD3 UR42, UP4, UPT, UR28, 0x2, URZ ;  /* 0x000000021c2a7890 */ /* 0x000fe4000ff9e0ff */
[----:B------:R-:W-:Y:S02]  /*4390*/  USHF.R.U32.HI UR10, URZ, 0x4, UR10 ;  /* 0x00000004ff0a7899 */ /* 0x000fe4000801160a */
[----:B------:R-:W-:Y:S02]  /*43a0*/  USGXT.U32 UR26, UR26, 0xe ;  /* 0x0000000e1a1a789a */ /* 0x000fe40008000000 */
[----:B------:R-:W-:Y:S01]  /*43b0*/  USHF.L.U32 UR22, UR21, 0x7, URZ ;  /* 0x0000000715167899 */ /* 0x000fe200080006ff */
[----:B------:R-:W-:Y:S01]  /*43c0*/  UMOV UR7, URZ ;  /* 0x000000ff00077c82 */ /* 0x000fe20008000000 */
[----:B------:R-:W-:Y:S01]  /*43d0*/  UMOV UR6, URZ ;  /* 0x000000ff00067c82 */ /* 0x000fe20008000000 */
[----:B------:R-:W-:-:S02]  /*43e0*/  UIADD3.X UR41, UPT, UPT, UR7, 0x40004040, URZ, UP5, !UPT ;  /* 0x4000404007297890 */ /* 0x000fc4000affe4ff */
[----:B------:R-:W-:Y:S02]  /*43f0*/  UIADD3.X UR43, UPT, UPT, UR6, 0x40004040, URZ, UP4, !UPT ;  /* 0x40004040062b7890 */ /* 0x000fe4000a7fe4ff */
[----:B------:R-:W-:Y:S02]  /*4400*/  USGXT.U32 UR4, UR10, 0xe ;  /* 0x0000000e0a04789a */ /* 0x000fe40008000000 */
[----:B------:R-:W-:Y:S02]  /*4410*/  UIADD3 UR38, UP3, UPT, UR26, 0x80, URZ ;  /* 0x000000801a267890 */ /* 0x000fe4000ff7e0ff */
[----:B------:R-:W-:Y:S02]  /*4420*/  UIADD3 UR44, UP5, UPT, UR40, 0x2, URZ ;  /* 0x00000002282c7890 */ /* 0x000fe4000ffbe0ff */
[----:B------:R-:W-:Y:S01]  /*4430*/  UIADD3 UR46, UP4, UPT, UR40, 0x4, URZ ;  /* 0x00000004282e7890 */ /* 0x000fe2000ff9e0ff */
[----:B------:R-:W-:Y:S01]  /*4440*/  UMOV UR8, URZ ;  /* 0x000000ff00087c82 */ /* 0x000fe20008000000 */
[----:B------:R-:W-:Y:S01]  /*4450*/  UMOV UR20, 0xfffffffe ;  /* 0xfffffffe00147882 */ /* 0x000fe20000000000 */
[----:B------:R-:W-:Y:S01]  /*4460*/  UMOV UR21, 0x7fffbfdf ;  /* 0x7fffbfdf00157882 */ /* 0x000fe20000000000 */
[----:B------:R-:W-:Y:S01]  /*4470*/  UMOV UR5, URZ ;  /* 0x000000ff00057c82 */ /* 0x000fe20008000000 */
[----:B------:R-:W-:Y:S01]  /*4480*/  UISETP.NE.U32.AND UP2, UPT, UR11, URZ, UPT ;  /* 0x000000ff0b00728c */ /* 0x000fe2000bf45070 */
[----:B------:R-:W0:Y:S01]  /*4490*/  LDCU UR52, c[0x0][0x3a8] ;  /* 0x00007500ff3477ac */ /* 0x000e220008000800 */
[----:B------:R-:W-:-:S02]  /*44a0*/  UIADD3.64 UR20, UPT, UPT, UR4, -UR20, URZ ;  /* 0x8000001404147297 */ /* 0x000fc4000fffe0ff */
[----:B------:R-:W-:Y:S02]  /*44b0*/  UIADD3.X UR39, UPT, UPT, UR8, -0x7fffbfe0, URZ, UP3, !UPT ;  /* 0x8000402008277890 */ /* 0x000fe40009ffe4ff */
[----:B------:R-:W-:Y:S02]  /*44c0*/  UIADD3.X UR45, UPT, UPT, UR41, URZ, URZ, UP5, !UPT ;  /* 0x000000ff292d7290 */ /* 0x000fe4000affe4ff */
[----:B------:R-:W-:Y:S02]  /*44d0*/  UIADD3.X UR47, UPT, UPT, UR41, URZ, URZ, UP4, !UPT ;  /* 0x000000ff292f7290 */ /* 0x000fe4000a7fe4ff */
[----:B------:R-:W-:Y:S02]  /*44e0*/  UIADD3.64 UR48, UPT, UPT, UR42, 0x2, URZ ;  /* 0x000000022a307897 */ /* 0x000fe4000fffe0ff */
[----:B------:R-:W-:Y:S01]  /*44f0*/  UIADD3.64 UR50, UPT, UPT, UR42, 0x4, URZ ;  /* 0x000000042a327897 */ /* 0x000fe2000fffe0ff */
[----:B------:R-:W-:Y:S01]  /*4500*/  UMOV UR23, 0x1 ;  /* 0x0000000100177882 */ /* 0x000fe20000000000 */
[----:B------:R-:W-:-:S10]  /*4510*/  UMOV UR37, UR22 ;  /* 0x0000001600257c82 */ /* 0x000fd40008000000 */
.L_x_16:
[C---:B------:R-:W-:Y:S01]  /*4520*/  IADD3 RZ, P2, PT, R175.reuse, R46, RZ ;  /* 0x0000002eafff7210 */ /* 0x040fe20007f5e0ff */
[C---:B-1-3--:R-:W-:Y:S01]  /*4530*/  IMAD.IADD R14, R175.reuse, 0x1, R46 ;  /* 0x00000001af0e7824 */ /* 0x04afe200078e022e */
[----:B------:R-:W-:Y:S01]  /*4540*/  SHF.R.S32.HI R179, RZ, 0x1f, R175 ;  /* 0x0000001fffb37819 */ /* 0x000fe200000114af */
[C---:B------:R-:W-:Y:S01]  /*4550*/  IMAD.IADD R16, R175.reuse, 0x1, R42 ;  /* 0x00000001af107824 */ /* 0x040fe200078e022a */
[----:B------:R-:W-:-:S03]  /*4560*/  IADD3 RZ, P3, PT, R175, R42, RZ ;  /* 0x0000002aafff7210 */ /* 0x000fc60007f7e0ff */
[----:B------:R-:W-:Y:S01]  /*4570*/  IMAD.X R15, R179, 0x1, R47, P2 ;  /* 0x00000001b30f7824 */ /* 0x000fe200010e062f */
[----:B------:R-:W-:Y:S01]  /*4580*/  IADD3 R4, P2, PT, R175, R104, RZ ;  /* 0x00000068af047210 */ /* 0x000fe20007f5e0ff */
[----:B------:R-:W-:Y:S01]  /*4590*/  IMAD.X R17, R179, 0x1, R43, P3 ;  /* 0x00000001b3117824 */ /* 0x000fe200018e062b */
[----:B------:R-:W-:Y:S02]  /*45a0*/  IADD3 R6, P3, PT, R175, R84, RZ ;  /* 0x00000054af067210 */ /* 0x000fe40007f7e0ff */
[----:B------:R1:W2:Y:S01]  /*45b0*/  LDG.E.U8 R190, desc[UR30][R14.64] ;  /* 0x0000001e0ebe7981 */ /* 0x0002a2000c1e1100 */
[----:B------:R-:W-:Y:S01]  /*45c0*/  IMAD.X R5, R179, 0x1, R105, P2 ;  /* 0x00000001b3057824 */ /* 0x000fe200010e0669 */
[----:B------:R-:W-:Y:S01]  /*45d0*/  IADD3 R8, P2, PT, R175, R82, RZ ;  /* 0x00000052af087210 */ /* 0x000fe20007f5e0ff */
[----:B------:R-:W-:Y:S01]  /*45e0*/  IMAD.X R7, R179, 0x1, R85, P3 ;  /* 0x00000001b3077824 */ /* 0x000fe200018e0655 */
[----:B------:R-:W-:Y:S01]  /*45f0*/  IADD3 R10, P3, PT, R175, R78, RZ ;  /* 0x0000004eaf0a7210 */ /* 0x000fe20007f7e0ff */
[----:B------:R3:W4:Y:S02]  /*4600*/  LDG.E.U8 R192, desc[UR30][R16.64] ;  /* 0x0000001e10c07981 */ /* 0x000724000c1e1100 */
[----:B------:R-:W-:Y:S01]  /*4610*/  IMAD.X R9, R179, 0x1, R83, P2 ;  /* 0x00000001b3097824 */ /* 0x000fe200010e0653 */
[----:B------:R-:W-:Y:S01]  /*4620*/  IADD3 R12, P2, PT, R175, R76, RZ ;  /* 0x0000004caf0c7210 */ /* 0x000fe20007f5e0ff */
[----:B------:R-:W-:Y:S01]  /*4630*/  IMAD.X R11, R179, 0x1, R79, P3 ;  /* 0x00000001b30b7824 */ /* 0x000fe200018e064f */
[----:B-1----:R-:W-:Y:S01]  /*4640*/  IADD3 R14, P3, PT, R175, R72, RZ ;  /* 0x00000048af0e7210 */ /* 0x002fe20007f7e0ff */
[----:B------:R1:W5:Y:S02]  /*4650*/  LDG.E.U8 R20, desc[UR30][R4.64] ;  /* 0x0000001e04147981 */ /* 0x000364000c1e1100 */
[----:B------:R-:W-:-:S02]  /*4660*/  IMAD.X R13, R179, 0x1, R77, P2 ;  /* 0x00000001b30d7824 */ /* 0x000fc400010e064d */
[----:B------:R-:W-:Y:S01]  /*4670*/  IMAD.X R15, R179, 0x1, R73, P3 ;  /* 0x00000001b30f7824 */ /* 0x000fe200018e0649 */
[C---:B---3--:R-:W-:Y:S01]  /*4680*/  IADD3 R16, P2, PT, R175.reuse, R70, RZ ;  /* 0x00000046af107210 */ /* 0x048fe20007f5e0ff */
[----:B------:R3:W5:Y:S01]  /*4690*/  LDG.E.U8 R22, desc[UR30][R6.64] ;  /* 0x0000001e06167981 */ /* 0x000762000c1e1100 */
[----:B-1----:R-:W-:-:S03]  /*46a0*/  IADD3 R4, P3, PT, R175, R66, RZ ;  /* 0x00000042af047210 */ /* 0x002fc60007f7e0ff */
[----:B------:R1:W5:Y:S01]  /*46b0*/  LDG.E.U8 R24, desc[UR30][R8.64] ;  /* 0x0000001e08187981 */ /* 0x000362000c1e1100 */
[C---:B------:R-:W-:Y:S02]  /*46c0*/  IMAD.X R17, R179.reuse, 0x1, R71, P2 ;  /* 0x00000001b3117824 */ /* 0x040fe400010e0647 */
        /* <DEDUP_REMOVED lines=27> */
[C---:B------:R-:W-:Y:S02]  /*4880*/  IADD3 RZ, P6, PT, R175.reuse, R44, RZ ;  /* 0x0000002cafff7210 */ /* 0x040fe40007fde0ff */
[----:B-1----:R-:W-:Y:S01]  /*4890*/  IADD3 R10, P3, PT, R175, R100, RZ ;  /* 0x00000064af0a7210 */ /* 0x002fe20007f7e0ff */
[----:B------:R1:W5:Y:S01]  /*48a0*/  LDG.E.U8 R186, desc[UR30][R14.64] ;  /* 0x0000001e0eba7981 */ /* 0x000362000c1e1100 */
[----:B------:R-:W-:-:S02]  /*48b0*/  IMAD.X R9, R179, 0x1, R81, P2 ;  /* 0x00000001b3097824 */ /* 0x000fc400010e0651 */
[----:B------:R-:W-:Y:S01]  /*48c0*/  IMAD.IADD R18, R175, 0x1, R44 ;  /* 0x00000001af127824 */ /* 0x000fe200078e022c */
[----:B------:R0:W5:Y:S01]  /*48d0*/  LDG.E.U8 R188, desc[UR30][R16.64] ;  /* 0x0000001e10bc7981 */ /* 0x000162000c1e1100 */
[----:B------:R-:W-:Y:S01]  /*48e0*/  IMAD.X R11, R179, 0x1, R101, P3 ;  /* 0x00000001b30b7824 */ /* 0x000fe200018e0665 */
[----:B---3--:R-:W-:Y:S01]  /*48f0*/  IADD3 R12, P2, PT, R175, R74, RZ ;  /* 0x0000004aaf0c7210 */ /* 0x008fe20007f5e0ff */
[----:B------:R-:W-:Y:S01]  /*4900*/  IMAD.X R19, R179, 0x1, R45, P6 ;  /* 0x00000001b3137824 */ /* 0x000fe200030e062d */
[----:B------:R3:W5:Y:S01]  /*4910*/  LDG.E.U8 R21, desc[UR30][R4.64] ;  /* 0x0000001e04157981 */ /* 0x000762000c1e1100 */
[----:B-1----:R-:W-:Y:S02]  /*4920*/  IADD3 R14, P3, PT, R175, R98, RZ ;  /* 0x00000062af0e7210 */ /* 0x002fe40007f7e0ff */
[----:B------:R-:W-:Y:S01]  /*4930*/  IMAD.X R13, R179, 0x1, R75, P2 ;  /* 0x00000001b30d7824 */ /* 0x000fe200010e064b */
[----:B------:R1:W5:Y:S01]  /*4940*/  LDG.E.U8 R23, desc[UR30][R6.64] ;  /* 0x0000001e06177981 */ /* 0x000362000c1e1100 */
[----:B0-----:R-:W-:Y:S01]  /*4950*/  IADD3 R16, P2, PT, R175, R68, RZ ;  /* 0x00000044af107210 */ /* 0x001fe20007f5e0ff */
[----:B------:R-:W-:-:S02]  /*4960*/  IMAD.X R15, R179, 0x1, R99, P3 ;  /* 0x00000001b30f7824 */ /* 0x000fc400018e0663 */
[----:B------:R0:W5:Y:S01]  /*4970*/  LDG.E.U8 R25, desc[UR30][R8.64] ;  /* 0x0000001e08197981 */ /* 0x000162000c1e1100 */
[----:B---3--:R-:W-:Y:S01]  /*4980*/  IADD3 R4, P3, PT, R175, R96, RZ ;  /* 0x00000060af047210 */ /* 0x008fe20007f7e0ff */
[----:B------:R-:W-:Y:S02]  /*4990*/  IMAD.X R17, R179, 0x1, R69, P2 ;  /* 0x00000001b3117824 */ /* 0x000fe400010e0645 */
[----:B------:R-:W3:Y:S01]  /*49a0*/  LDG.E.U8 R35, desc[UR30][R18.64] ;  /* 0x0000001e12237981 */ /* 0x000ee2000c1e1100 */
[----:B-1----:R-:W-:Y:S01]  /*49b0*/  IADD3 R6, P2, PT, R175, R62, RZ ;  /* 0x0000003eaf067210 */ /* 0x002fe20007f5e0ff */
[----:B------:R-:W-:Y:S02]  /*49c0*/  IMAD.X R5, R179, 0x1, R97, P3 ;  /* 0x00000001b3057824 */ /* 0x000fe400018e0661 */
[----:B------:R1:W3:Y:S01]  /*49d0*/  LDG.E.U8 R27, desc[UR30][R12.64] ;  /* 0x0000001e0c1b7981 */ /* 0x0002e2000c1e1100 */
[----:B0-----:R-:W-:Y:S01]  /*49e0*/  IADD3 R8, P3, PT, R175, R94, RZ ;  /* 0x0000005eaf087210 */ /* 0x001fe20007f7e0ff */
[----:B------:R-:W-:-:S02]  /*49f0*/  IMAD.X R7, R179, 0x1, R63, P2 ;  /* 0x00000001b3077824 */ /* 0x000fc400010e063f */
[----:B------:R-:W3:Y:S02]  /*4a00*/  LDG.E.U8 R29, desc[UR30][R14.64] ;  /* 0x0000001e0e1d7981 */ /* 0x000ee4000c1e1100 */
[----:B------:R-:W-:Y:S02]  /*4a10*/  IMAD.X R9, R179, 0x1, R95, P3 ;  /* 0x00000001b3097824 */ /* 0x000fe400018e065f */
[----:B------:R0:W3:Y:S01]  /*4a20*/  LDG.E.U8 R19, desc[UR30][R10.64] ;  /* 0x0000001e0a137981 */ /* 0x0000e2000c1e1100 */
[----:B-1----:R-:W-:-:S03]  /*4a30*/  IADD3 R12, P3, PT, R175, R92, RZ ;  /* 0x0000005caf0c7210 */ /* 0x002fc60007f7e0ff */
[----:B------:R1:W3:Y:S01]  /*4a40*/  LDG.E.U8 R31, desc[UR30][R4.64] ;  /* 0x0000001e041f7981 */ /* 0x0002e2000c1e1100 */
[----:B------:R-:W-:-:S03]  /*4a50*/  IADD3 RZ, P6, PT, R175, R88, RZ ;  /* 0x00000058afff7210 */ /* 0x000fc60007fde0ff */
[----:B------:R1:W3:Y:S01]  /*4a60*/  LDG.E.U8 R33, desc[UR30][R6.64] ;  /* 0x0000001e06217981 */ /* 0x0002e2000c1e1100 */
[----:B0-----:R-:W-:Y:S01]  /*4a70*/  IADD3 R10, P2, PT, R175, R56, RZ ;  /* 0x00000038af0a7210 */ /* 0x001fe20007f5e0ff */
[----:B------:R-:W-:Y:S02]  /*4a80*/  IMAD.X R13, R179, 0x1, R93, P3 ;  /* 0x00000001b30d7824 */ /* 0x000fe400018e065d */
[----:B------:R-:W3:Y:S01]  /*4a90*/  LDG.E.U8 R17, desc[UR30][R16.64] ;  /* 0x0000001e10117981 */ /* 0x000ee2000c1e1100 */
[----:B-1----:R-:W-:Y:S01]  /*4aa0*/  IADD3 R4, P3, PT, R175, R90, RZ ;  /* 0x0000005aaf047210 */ /* 0x002fe20007f7e0ff */
[----:B------:R-:W-:Y:S01]  /*4ab0*/  IMAD.X R11, R179, 0x1, R57, P2 ;  /* 0x00000001b30b7824 */ /* 0x000fe200010e0639 */
[----:B------:R-:W-:Y:S01]  /*4ac0*/  IADD3 R14, P2, PT, R175, R50, RZ ;  /* 0x00000032af0e7210 */ /* 0x000fe20007f5e0ff */
[----:B------:R-:W3:Y:S01]  /*4ad0*/  LDG.E.U8 R9, desc[UR30][R8.64] ;  /* 0x0000001e08097981 */ /* 0x000ee2000c1e1100 */
[C---:B------:R-:W-:Y:S02]  /*4ae0*/  IMAD.X R7, R179.reuse, 0x1, R89, P6 ;  /* 0x00000001b3077824 */ /* 0x040fe400030e0659 */
[C---:B------:R-:W-:Y:S01]  /*4af0*/  IMAD.X R5, R179.reuse, 0x1, R91, P3 ;  /* 0x00000001b3057824 */ /* 0x040fe200018e065b */
[----:B------:R-:W3:Y:S01]  /*4b00*/  LDG.E.U8 R11, desc[UR30][R10.64] ;  /* 0x0000001e0a0b7981 */ /* 0x000ee2000c1e1100 */
[----:B------:R-:W-:-:S02]  /*4b10*/  IMAD.X R15, R179, 0x1, R51, P2 ;  /* 0x00000001b30f7824 */ /* 0x000fc400010e0633 */
[----:B------:R-:W-:Y:S01]  /*4b20*/  IMAD.IADD R6, R175, 0x1, R88 ;  /* 0x00000001af067824 */ /* 0x000fe200078e0258 */
[----:B------:R-:W3:Y:S04]  /*4b30*/  LDG.E.U8 R13, desc[UR30][R12.64] ;  /* 0x0000001e0c0d7981 */ /* 0x000ee8000c1e1100 */
[----:B------:R-:W3:Y:S04]  /*4b40*/  LDG.E.U8 R15, desc[UR30][R14.64] ;  /* 0x0000001e0e0f7981 */ /* 0x000ee8000c1e1100 */
[----:B------:R-:W3:Y:S04]  /*4b50*/  LDG.E.U8 R5, desc[UR30][R4.64] ;  /* 0x0000001e04057981 */ /* 0x000ee8000c1e1100 */
[----:B------:R-:W3:Y:S01]  /*4b60*/  LDG.E.U8 R7, desc[UR30][R6.64] ;  /* 0x0000001e06077981 */ /* 0x000ee2000c1e1100 */
[----:B------:R-:W-:-:S02]  /*4b70*/  UMOV UR10, 0x1 ;  /* 0x00000001000a7882 */ /* 0x000fc40000000000 */
[----:B------:R-:W-:-:S04]  /*4b80*/  @!UP1 UIADD3 UR10, UPT, UPT, -UR10, 0x100000, URZ ;  /* 0x001000000a0a9890 */ /* 0x000fc8000fffe1ff */
[----:B------:R-:W-:Y:S02]  /*4b90*/  @!UP1 USHF.L.U32 UR11, UR10, 0xb, URZ ;  /* 0x0000000b0a0b9899 */ /* 0x000fe400080006ff */
[----:B------:R-:W-:Y:S01]  /*4ba0*/  @!UP1 USHF.L.U32 UR10, UR10, 0x1, URZ ;  /* 0x000000010a0a9899 */ /* 0x000fe200080006ff */
[----:B------:R-:W-:Y:S01]  /*4bb0*/  VOTEU.ALL UP3, P1 ;  /* 0x0000000000ff7886 */ /* 0x000fe20000860000 */
[----:B--2---:R0:W-:Y:S04]  /*4bc0*/  STS.U8 [R37+UR13+0x5c00], R190 ;  /* 0x005c00be25007988 */ /* 0x0041e8000800000d */
[----:B----4-:R0:W-:Y:S04]  /*4bd0*/  STS.U8 [R37+UR13+0x5e00], R192 ;  /* 0x005e00c025007988 */ /* 0x0101e8000800000d */
[----:B-----5:R0:W-:Y:S04]  /*4be0*/  STS.U8 [R37+UR13+0x4000], R20 ;  /* 0x0040001425007988 */ /* 0x0201e8000800000d */
        /* <DEDUP_REMOVED lines=16> */
[----:B---3--:R0:W-:Y:S04]  /*4cf0*/  STS.U8 [R38+UR13+0x5d00], R35 ;  /* 0x005d002326007988 */ /* 0x0081e8000800000d */
        /* <DEDUP_REMOVED lines=12> */
[----:B------:R1:W-:Y:S06]  /*4dc0*/  MEMBAR.ALL.CTA ;  /* 0x0000000000007992 */ /* 0x0003ec0000008000 */
[----:B-1----:R-:W-:Y:S04]  /*4dd0*/  FENCE.VIEW.ASYNC.S ;  /* 0x00000000000073c6 */ /* 0x002fe80000000000 */
[----:B------:R-:W1:Y:S02]  /*4de0*/  FENCE.VIEW.ASYNC.S ;  /* 0x00000000000073c6 */ /* 0x000e640000000000 */
[----:B-1----:R0:W1:Y:S02]  /*4df0*/  @!UP3 SYNCS.EXCH.64 URZ, [UR13+0x9010], UR10 ;  /* 0x0090100a0dffb5b2 */ /* 0x0020640008000100 */
[----:B-1----:R-:W-:Y:S06]  /*4e00*/  BAR.SYNC.DEFER_BLOCKING 0x0 ;  /* 0x0000000000007b1d */ /* 0x002fec0000010000 */
[----:B0-----:R-:W-:Y:S05]  /*4e10*/  BRA.U UP2, `(.L_x_12) ;  /* 0x0000000102387547 */ /* 0x001fea000b800000 */
[----:B------:R-:W-:Y:S01]  /*4e20*/  UIADD3 UR10, UPT, UPT, UR13, 0x9010, URZ ;  /* 0x000090100d0a7890 */ /* 0x000fe2000fffe0ff */
[----:B------:R-:W-:Y:S01]  /*4e30*/  UMOV UR27, 0x80004020 ;  /* 0x80004020001b7882 */ /* 0x000fe20000000000 */
[----:B------:R-:W-:Y:S01]  /*4e40*/  UMOV UR32, UR4 ;  /* 0x0000000400207c82 */ /* 0x000fe20008000000 */
[----:B------:R-:W-:Y:S01]  /*4e50*/  UMOV UR33, 0x80004020 ;  /* 0x8000402000217882 */ /* 0x000fe20000000000 */
[----:B------:R-:W-:Y:S01]  /*4e60*/  UMOV UR34, 0x0 ;  /* 0x0000000000227882 */ /* 0x000fe20000000000 */
[----:B------:R-:W-:Y:S01]  /*4e70*/  UMOV UR35, 0x4208010 ;  /* 0x0420801000237882 */ /* 0x000fe20000000000 */
[----:B------:R-:W-:Y:S01]  /*4e80*/  UMOV UR11, URZ ;  /* 0x000000ff000b7c82 */ /* 0x000fe20008000000 */
[----:B------:R-:W-:Y:S01]  /*4e90*/  UMOV UR54, 0x0 ;  /* 0x0000000000367882 */ /* 0x000fe20000000000 */
[----:B------:R-:W-:Y:S01]  /*4ea0*/  UMOV UR55, 0x4208010 ;  /* 0x0420801000377882 */ /* 0x000fe20000000000 */
[----:B------:R0:W-:Y:S01]  /*4eb0*/  UTCQMMA gdesc[UR26], gdesc[UR32], tmem[UR16], tmem[UR34], idesc[UR35], !UPT ;  /* 0x00ff22201a0075ea */ /* 0x0001e2000f800310 */
[----:B------:R-:W-:Y:S01]  /*4ec0*/  UMOV UR10, UR10 ;  /* 0x0000000a000a7c82 */ /* 0x000fe20008000000 */
[----:B------:R0:W-:Y:S01]  /*4ed0*/  UTCQMMA gdesc[UR38], gdesc[UR20], tmem[UR16], tmem[UR54], idesc[UR55], UPT ;  /* 0x00ff3614260075ea */ /* 0x0001e2000b800310 */
[----:B------:R0:W-:Y:S01]  /*4ee0*/  UTCBAR [UR10], URZ ;  /* 0x000000ff0a0073e9 */ /* 0x0001e200080000ff */
[----:B------:R-:W-:-:S02]  /*4ef0*/  NOP ;  /* 0x0000000000007918 */ /* 0x000fc40000000000 */
.L_x_12:
[----:B------:R-:W1:Y:S02]  /*4f00*/  SYNCS.PHASECHK.TRANS64.TRYWAIT P2, [UR13+0x9010], RZ ;  /* 0x009010ffff0075a7 */ /* 0x000e64000804110d */
[----:B-1----:R-:W-:Y:S05]  /*4f10*/  @!P2 BRA `(.L_x_13) ;  /* 0x0000003400b8a947 */ /* 0x002fea0003800000 */
.L_x_22:
[----:B------:R-:W-:Y:S01]  /*4f20*/  BAR.SYNC.DEFER_BLOCKING 0x0 ;  /* 0x0000000000007b1d */ /* 0x000fe20000010000 */
[----:B------:R-:W-:Y:S01]  /*4f30*/  VIADD R178, R39, UR8 ;  /* 0x0000000827b27c36 */ /* 0x000fe20008000000 */
[----:B0-----:R-:W-:Y:S01]  /*4f40*/  UIADD3 UR27, UPT, UPT, UR8, 0x80, URZ ;  /* 0x00000080081b7890 */ /* 0x001fe2000fffe0ff */
[----:B------:R-:W-:Y:S01]  /*4f50*/  LOP3.LUT R202, R36, 0xff, RZ, 0xc0, !PT ;  /* 0x000000ff24ca7812 */ /* 0x000fe200078ec0ff */
[----:B------:R-:W-:Y:S01]  /*4f60*/  USHF.R.S32.HI UR6, URZ, 0x1f, UR37 ;  /* 0x0000001fff067899 */ /* 0x000fe20008011425 */
[C---:B------:R-:W-:Y:S02]  /*4f70*/  VIADD R181, R178.reuse, 0x80 ;  /* 0x00000080b2b57836 */ /* 0x040fe40000000000 */
[C---:B------:R-:W-:Y:S01]  /*4f80*/  VIADD R179, R178.reuse, 0x82 ;  /* 0x00000082b2b37836 */ /* 0x040fe20000000000 */
[----:B------:R-:W-:Y:S01]  /*4f90*/  LDTM.16dp32bit_t0_t15.x32 R4, tmem[UR17] ;  /* 0x00000011000479ee */ /* 0x000fe20008a80000 */
[----:B------:R-:W0:Y:S01]  /*4fa0*/  LDTM.16dp32bit_t16_t31.x32 R4, tmem[UR17+0x20] ;  /* 0x00002011000479ee */ /* 0x000e220008aa0000 */
[----:B------:R-:W-:Y:S01]  /*4fb0*/  VIADD R183, R178, 0x83 ;  /* 0x00000083b2b77836 */ /* 0x000fe20000000000 */
[----:B------:R-:W-:-:S02]  /*4fc0*/  ISETP.GE.AND P3, PT, R40, R181, PT ;  /* 0x000000b52800720c */ /* 0x000fc40003f66270 */
[C---:B------:R-:W-:Y:S02]  /*4fd0*/  ISETP.GE.AND P6, PT, R40.reuse, R179, PT ;  /* 0x000000b32800720c */ /* 0x040fe40003fc6270 */
[----:B------:R-:W-:Y:S01]  /*4fe0*/  ISETP.GE.AND P2, PT, R40, R183, PT ;  /* 0x000000b72800720c */ /* 0x000fe20003f46270 */
[----:B------:R-:W-:Y:S01]  /*4ff0*/  VIADD R183, R178, 0x85 ;  /* 0x00000085b2b77836 */ /* 0x000fe20000000000 */
[----:B------:R-:W-:Y:S02]  /*5000*/  SHF.R.U32.HI R197, RZ, 0x5, R202 ;  /* 0x00000005ffc57819 */ /* 0x000fe400000116ca */
[----:B------:R-:W-:Y:S01]  /*5010*/  LEA R202, R202, UR13, 0x2 ;  /* 0x0000000dcaca7c11 */ /* 0x000fe2000f8e10ff */
[----:B------:R-:W1:Y:S01]  /*5020*/  @!P1 SYNCS.CCTL.IV [UR13+0x9010] ;  /* 0x00901000ff0099b1 */ /* 0x000e62000800000d */
[----:B------:R-:W-:Y:S01]  /*5030*/  NOP ;  /* 0x0000000000007918 */ /* 0x000fe20000000000 */
[----:B0-----:R-:W-:Y:S01]  /*5040*/  FMUL R4, R4, UR52 ;  /* 0x0000003404047c20 */ /* 0x001fe20008400000 */
[----:B------:R-:W-:Y:S01]  /*5050*/  FMUL R179, R5, UR52 ;  /* 0x0000003405b37c20 */ /* 0x000fe20008400000 */
[----:B------:R-:W-:Y:S01]  /*5060*/  FMUL R6, R6, UR52 ;  /* 0x0000003406067c20 */ /* 0x000fe20008400000 */
[----:B------:R-:W-:Y:S01]  /*5070*/  FMUL R9, R9, UR52 ;  /* 0x0000003409097c20 */ /* 0x000fe20008400000 */
[----:B------:R-:W-:Y:S01]  /*5080*/  FMUL R11, R11, UR52 ;  /* 0x000000340b0b7c20 */ /* 0x000fe20008400000 */
[----:B------:R-:W-:Y:S01]  /*5090*/  FSEL R5, R4, -INF , P3 ;  /* 0xff80000004057808 */ /* 0x000fe20001800000 */
[----:B------:R-:W-:Y:S01]  /*50a0*/  FMUL R13, R13, UR52 ;  /* 0x000000340d0d7c20 */ /* 0x000fe20008400000 */
[----:B------:R-:W-:Y:S01]  /*50b0*/  ISETP.GT.AND P3, PT, R40, R181, PT ;  /* 0x000000b52800720c */ /* 0x000fe20003f64270 */
[----:B------:R-:W-:-:S02]  /*50c0*/  VIADD R181, R178, 0x84 ;  /* 0x00000084b2b57836 */ /* 0x000fc40000000000 */
[----:B------:R-:W-:Y:S01]  /*50d0*/  FMUL R15, R15, UR52 ;  /* 0x000000340f0f7c20 */ /* 0x000fe20008400000 */
[----:B------:R-:W-:Y:S01]  /*50e0*/  FMUL R17, R17, UR52 ;  /* 0x0000003411117c20 */ /* 0x000fe20008400000 */
[----:B------:R-:W-:Y:S01]  /*50f0*/  FSEL R4, R179, -INF , P3 ;  /* 0xff800000b3047808 */ /* 0x000fe20001800000 */
[----:B------:R-:W-:Y:S01]  /*5100*/  VIADD R179, R178, 0x86 ;  /* 0x00000086b2b37836 */ /* 0x000fe20000000000 */
[----:B------:R-:W-:Y:S01]  /*5110*/  ISETP.GE.AND P3, PT, R40, R181, PT ;  /* 0x000000b52800720c */ /* 0x000fe20003f66270 */
[----:B------:R-:W-:Y:S01]  /*5120*/  FMUL R181, R7, UR52 ;  /* 0x0000003407b57c20 */ /* 0x000fe20008400000 */
[----:B------:R-:W-:Y:S01]  /*5130*/  FSEL R7, R6, -INF , P6 ;  /* 0xff80000006077808 */ /* 0x000fe20003000000 */
[----:B------:R-:W-:Y:S01]  /*5140*/  FMUL R6, R8, UR52 ;  /* 0x0000003408067c20 */ /* 0x000fe20008400000 */
        /* <DEDUP_REMOVED lines=10> */
[----:B------:R-:W-:Y:S01]  /*51f0*/  ISETP.GE.AND P6, PT, R40, R179, PT ;  /* 0x000000b32800720c */ /* 0x000fe20003fc6270 */
[----:B------:R-:W-:Y:S01]  /*5200*/  VIADD R179, R178, 0x8a ;  /* 0x0000008ab2b37836 */ /* 0x000fe20000000000 */
[----:B------:R-:W-:Y:S01]  /*5210*/  ISETP.GE.AND P3, PT, R40, R183, PT ;  /* 0x000000b72800720c */ /* 0x000fe20003f66270 */
[----:B------:R-:W-:Y:S01]  /*5220*/  VIADD R183, R178, 0x89 ;  /* 0x00000089b2b77836 */ /* 0x000fe20000000000 */
[----:B------:R-:W-:Y:S01]  /*5230*/  FSEL R8, R8, -INF , P2 ;  /* 0xff80000008087808 */ /* 0x000fe20001000000 */
[----:B------:R-:W-:Y:S01]  /*5240*/  FMUL R14, R16, UR52 ;  /* 0x00000034100e7c20 */ /* 0x000fe20008400000 */
[----:B------:R-:W-:Y:S01]  /*5250*/  FSEL R11, R11, -INF , P3 ;  /* 0xff8000000b0b7808 */ /* 0x000fe20001800000 */
[----:B------:R-:W-:Y:S01]  /*5260*/  VIADD R16, R39, 0x12 ;  /* 0x0000001227107836 */ /* 0x000fe20000000000 */
[----:B------:R-:W-:Y:S01]  /*5270*/  ISETP.GE.AND P3, PT, R40, R179, PT ;  /* 0x000000b32800720c */ /* 0x000fe20003f66270 */
[----:B------:R-:W-:Y:S01]  /*5280*/  VIADD R179, R178, 0x8c ;  /* 0x0000008cb2b37836 */ /* 0x000fe20000000000 */
        /* <DEDUP_REMOVED lines=19> */
[----:B------:R-:W-:Y:S01]  /*53c0*/  VIADD R178, R39, 0x11 ;  /* 0x0000001127b27836 */ /* 0x000fe20000000000 */
[----:B------:R-:W-:Y:S01]  /*53d0*/  LOP3.LUT R179, R179, UR27, RZ, 0xfc, !PT ;  /* 0x0000001bb3b37c12 */ /* 0x000fe2000f8efcff */
[----:B------:R-:W-:Y:S01]  /*53e0*/  FMUL R193, R25, UR52 ;  /* 0x0000003419c17c20 */ /* 0x000fe20008400000 */
[----:B------:R-:W-:Y:S01]  /*53f0*/  ISETP.GE.AND P2, PT, R40, R183, PT ;  /* 0x000000b72800720c */ /* 0x000fe20003f46270 */
[----:B------:R-:W-:Y:S01]  /*5400*/  FMUL R26, R26, UR52 ;  /* 0x000000341a1a7c20 */ /* 0x000fe20008400000 */
[----:B------:R-:W-:Y:S01]  /*5410*/  LOP3.LUT R183, R16, UR27, RZ, 0xfc, !PT ;  /* 0x0000001b10b77c12 */ /* 0x000fe2000f8efcff */
[----:B------:R-:W-:Y:S01]  /*5420*/  FMUL R16, R18, UR52 ;  /* 0x0000003412107c20 */ /* 0x000fe20008400000 */
[----:B------:R-:W-:Y:S01]  /*5430*/  FSEL R17, R17, -INF , P3 ;  /* 0xff80000011117808 */ /* 0x000fe20001800000 */
[C---:B------:R-:W-:Y:S01]  /*5440*/  VIADD R18, R39.reuse, 0x13 ;  /* 0x0000001327127836 */ /* 0x040fe20000000000 */
[----:B------:R-:W-:Y:S01]  /*5450*/  ISETP.GE.AND P3, PT, R40, R179, PT ;  /* 0x000000b32800720c */ /* 0x000fe20003f66270 */
[----:B------:R-:W-:Y:S01]  /*5460*/  FMUL R28, R28, UR52 ;  /* 0x000000341c1c7c20 */ /* 0x000fe20008400000 */
[----:B------:R-:W-:Y:S01]  /*5470*/  LOP3.LUT R179, R178, UR27, RZ, 0xfc, !PT ;  /* 0x0000001bb2b37c12 */ /* 0x000fe2000f8efcff */
[----:B------:R-:W-:Y:S01]  /*5480*/  VIADD R178, R39, 0x14 ;  /* 0x0000001427b27836 */ /* 0x000fe20000000000 */
[----:B------:R-:W-:Y:S01]  /*5490*/  FSEL R16, R16, -INF , P6 ;  /* 0xff80000010107808 */ /* 0x000fe20003000000 */
[----:B------:R-:W-:Y:S01]  /*54a0*/  FMUL R27, R27, UR52 ;  /* 0x000000341b1b7c20 */ /* 0x000fe20008400000 */
[----:B------:R-:W-:Y:S01]  /*54b0*/  FSEL R19, R19, -INF , P2 ;  /* 0xff80000013137808 */ /* 0x000fe20001000000 */
[----:B------:R-:W-:Y:S01]  /*54c0*/  FMUL R20, R20, UR52 ;  /* 0x0000003414147c20 */ /* 0x000fe20008400000 */
[C---:B------:R-:W-:Y:S01]  /*54d0*/  ISETP.GE.AND P6, PT, R40.reuse, R183, PT ;  /* 0x000000b72800720c */ /* 0x040fe20003fc6270 */
[----:B------:R-:W-:Y:S01]  /*54e0*/  FMUL R29, R29, UR52 ;  /* 0x000000341d1d7c20 */ /* 0x000fe20008400000 */
[----:B------:R-:W-:Y:S01]  /*54f0*/  ISETP.GE.AND P2, PT, R40, R179, PT ;  /* 0x000000b32800720c */ /* 0x000fe20003f46270 */
[----:B------:R-:W-:Y:S01]  /*5500*/  VIADD R179, R39, 0x15 ;  /* 0x0000001527b37836 */ /* 0x000fe20000000000 */
[----:B------:R-:W-:Y:S01]  /*5510*/  LOP3.LUT R183, R18, UR27, RZ, 0xfc, !PT ;  /* 0x0000001b12b77c12 */ /* 0x000fe2000f8efcff */
[----:B------:R-:W-:Y:S01]  /*5520*/  FMUL R18, R22, UR52 ;  /* 0x0000003416127c20 */ /* 0x000fe20008400000 */
[----:B------:R-:W-:Y:S01]  /*5530*/  FSEL R189, R21, -INF , P2 ;  /* 0xff80000015bd7808 */ /* 0x000fe20001000000 */
[----:B------:R-:W-:Y:S01]  /*5540*/  VIADD R22, R39, 0x17 ;  /* 0x0000001727167836 */ /* 0x000fe20000000000 */
[----:B------:R-:W-:Y:S01]  /*5550*/  ISETP.GE.AND P2, PT, R40, R183, PT ;  /* 0x000000b72800720c */ /* 0x000fe20003f46270 */
[----:B------:R-:W-:Y:S01]  /*5560*/  FMUL R30, R30, UR52 ;  /* 0x000000341e1e7c20 */ /* 0x000fe20008400000 */
[----:B------:R-:W-:Y:S01]  /*5570*/  LOP3.LUT R21, R178, UR27, RZ, 0xfc, !PT ;  /* 0x0000001bb2157c12 */ /* 0x000fe2000f8efcff */
[----:B------:R-:W-:Y:S01]  /*5580*/  FMUL R31, R31, UR52 ;  /* 0x000000341f1f7c20 */ /* 0x000fe20008400000 */
[----:B------:R-:W-:Y:S01]  /*5590*/  FSEL R191, R23, -INF , P2 ;  /* 0xff80000017bf7808 */ /* 0x000fe20001000000 */
[C---:B------:R-:W-:Y:S01]  /*55a0*/  VIADD R23, R39.reuse, 0x18 ;  /* 0x0000001827177836 */ /* 0x040fe20000000000 */
[----:B------:R-:W-:Y:S01]  /*55b0*/  ISETP.GE.AND P2, PT, R40, R21, PT ;  /* 0x000000152800720c */ /* 0x000fe20003f46270 */
[----:B------:R-:W-:Y:S01]  /*55c0*/  VIADD R21, R39, 0x16 ;  /* 0x0000001627157836 */ /* 0x000fe20000000000 */
[----:B------:R-:W-:Y:S01]  /*55d0*/  LOP3.LUT R179, R179, UR27, RZ, 0xfc, !PT ;  /* 0x0000001bb3b37c12 */ /* 0x000fe2000f8efcff */
[----:B------:R-:W-:Y:S01]  /*55e0*/  FMUL R32, R32, UR52 ;  /* 0x0000003420207c20 */ /* 0x000fe20008400000 */
[----:B------:R-:W-:Y:S01]  /*55f0*/  FSEL R25, R24, -INF , P2 ;  /* 0xff80000018197808 */ /* 0x000fe20001000000 */
[----:B------:R-:W-:Y:S01]  /*5600*/  FMUL R33, R33, UR52 ;  /* 0x0000003421217c20 */ /* 0x000fe20008400000 */
[----:B------:R-:W-:Y:S01]  /*5610*/  LOP3.LUT R21, R21, UR27, RZ, 0xfc, !PT ;  /* 0x0000001b15157c12 */ /* 0x000fe2000f8efcff */
[----:B------:R-:W-:Y:S01]  /*5620*/  FMUL R34, R34, UR52 ;  /* 0x0000003422227c20 */ /* 0x000fe20008400000 */
[----:B------:R-:W-:Y:S01]  /*5630*/  FSEL R18, R18, -INF , P6 ;  /* 0xff80000012127808 */ /* 0x000fe20003000000 */
[----:B------:R-:W-:Y:S01]  /*5640*/  FMUL R35, R35, UR52 ;  /* 0x0000003423237c20 */ /* 0x000fe20008400000 */
[----:B------:R-:W-:-:S02]  /*5650*/  ISETP.GE.AND P2, PT, R40, R21, PT ;  /* 0x000000152800720c */ /* 0x000fc40003f46270 */
[----:B------:R-:W-:Y:S01]  /*5660*/  LOP3.LUT R21, R22, UR27, RZ, 0xfc, !PT ;  /* 0x0000001b16157c12 */ /* 0x000fe2000f8efcff */
[----:B------:R-:W-:Y:S01]  /*5670*/  VIADD R22, R39, 0x10 ;  /* 0x0000001027167836 */ /* 0x000fe20000000000 */
[----:B------:R-:W-:Y:S02]  /*5680*/  FSEL R26, R26, -INF , P2 ;  /* 0xff8000001a1a7808 */ /* 0x000fe40001000000 */
[C---:B------:R-:W-:Y:S02]  /*5690*/  ISETP.GE.AND P2, PT, R40.reuse, R21, PT ;  /* 0x000000152800720c */ /* 0x040fe40003f46270 */
[----:B------:R-:W-:Y:S02]  /*56a0*/  FMNMX3 R21, R5, R4, R7, !PT ;  /* 0x0000000405157276 */ /* 0x000fe40007800007 */
[----:B------:R-:W-:Y:S02]  /*56b0*/  ISETP.GE.AND P6, PT, R40, R179, PT ;  /* 0x000000b32800720c */ /* 0x000fe40003fc6270 */
[----:B------:R-:W-:-:S02]  /*56c0*/  FMNMX3 R21, R21, R181, R6, !PT ;  /* 0x000000b515157276 */ /* 0x000fc40007800006 */
[----:B------:R-:W-:Y:S02]  /*56d0*/  LOP3.LUT R23, R23, UR27, RZ, 0xfc, !PT ;  /* 0x0000001b17177c12 */ /* 0x000fe4000f8efcff */
[----:B------:R-:W-:Y:S02]  /*56e0*/  FSEL R193, R193, -INF , P6 ;  /* 0xff800000c1c17808 */ /* 0x000fe40003000000 */
[----:B------:R-:W-:Y:S02]  /*56f0*/  FMNMX3 R21, R21, R9, R8, !PT ;  /* 0x0000000915157276 */ /* 0x000fe40007800008 */
[----:B------:R-:W-:Y:S01]  /*5700*/  ISETP.GE.AND P6, PT, R40, R23, PT ;  /* 0x000000172800720c */ /* 0x000fe20003fc6270 */
[----:B------:R-:W-:Y:S01]  /*5710*/  VIADD R23, R39, 0x19 ;  /* 0x0000001927177836 */ /* 0x000fe20000000000 */
[----:B------:R-:W-:Y:S02]  /*5720*/  FMNMX3 R21, R21, R11, R10, !PT ;  /* 0x0000000b15157276 */ /* 0x000fe4000780000a */
[----:B------:R-:W-:-:S02]  /*5730*/  FSEL R192, R28, -INF , P6 ;  /* 0xff8000001cc07808 */ /* 0x000fc40003000000 */
[----:B------:R-:W-:Y:S02]  /*5740*/  LOP3.LUT R179, R23, UR27, RZ, 0xfc, !PT ;  /* 0x0000001b17b37c12 */ /* 0x000fe4000f8efcff */
[----:B------:R-:W-:Y:S01]  /*5750*/  LOP3.LUT R23, R22, UR27, RZ, 0xfc, !PT ;  /* 0x0000001b16177c12 */ /* 0x000fe2000f8efcff */
[----:B------:R-:W-:Y:S01]  /*5760*/  VIADD R22, R39, 0x1a ;  /* 0x0000001a27167836 */ /* 0x000fe20000000000 */
[----:B------:R-:W-:Y:S02]  /*5770*/  FMNMX3 R21, R21, R13, R12, !PT ;  /* 0x0000000d15157276 */ /* 0x000fe4000780000c */
[----:B------:R-:W-:Y:S01]  /*5780*/  ISETP.GE.AND P6, PT, R40, R23, PT ;  /* 0x000000172800720c */ /* 0x000fe20003fc6270 */
[----:B------:R-:W-:Y:S01]  /*5790*/  VIADD R23, R39, 0x1d ;  /* 0x0000001d27177836 */ /* 0x000fe20000000000 */
[----:B------:R-:W-:Y:S02]  /*57a0*/  FMNMX3 R21, R21, R15, R14, !PT ;  /* 0x0000000f15157276 */ /* 0x000fe4000780000e */
[----:B------:R-:W-:-:S02]  /*57b0*/  FSEL R27, R27, -INF , P2 ;  /* 0xff8000001b1b7808 */ /* 0x000fc40001000000 */
[----:B------:R-:W-:Y:S01]  /*57c0*/  FSEL R24, R20, -INF , P6 ;  /* 0xff80000014187808 */ /* 0x000fe20003000000 */
[----:B------:R-:W-:Y:S01]  /*57d0*/  VIADD R20, R39, 0x1b ;  /* 0x0000001b27147836 */ /* 0x000fe20000000000 */
[----:B------:R-:W-:Y:S02]  /*57e0*/  FMNMX3 R21, R21, R17, R16, !PT ;  /* 0x0000001115157276 */ /* 0x000fe40007800010 */
[----:B------:R-:W-:Y:S02]  /*57f0*/  ISETP.GE.AND P2, PT, R40, R179, PT ;  /* 0x000000b32800720c */ /* 0x000fe40003f46270 */
[----:B------:R-:W-:Y:S02]  /*5800*/  LOP3.LUT R23, R23, UR27, RZ, 0xfc, !PT ;  /* 0x0000001b17177c12 */ /* 0x000fe4000f8efcff */
[----:B------:R-:W-:Y:S02]  /*5810*/  FMNMX3 R21, R21, R19, R24, !PT ;  /* 0x0000001315157276 */ /* 0x000fe40007800018 */
[----:B------:R-:W-:Y:S01]  /*5820*/  LOP3.LUT R179, R22, UR27, RZ, 0xfc, !PT ;  /* 0x0000001b16b37c12 */ /* 0x000fe2000f8efcff */
[----:B------:R-:W-:Y:S01]  /*5830*/  VIADD R22, R39, 0x1c ;  /* 0x0000001c27167836 */ /* 0x000fe20000000000 */
[----:B------:R-:W-:-:S02]  /*5840*/  FSEL R29, R29, -INF , P2 ;  /* 0xff8000001d1d7808 */ /* 0x000fc40001000000 */
[----:B------:R-:W-:Y:S02]  /*5850*/  ISETP.GE.AND P2, PT, R40, R23, PT ;  /* 0x000000172800720c */ /* 0x000fe40003f46270 */
[----:B------:R-:W-:Y:S02]  /*5860*/  LOP3.LUT R23, R20, UR27, RZ, 0xfc, !PT ;  /* 0x0000001b14177c12 */ /* 0x000fe4000f8efcff */
[----:B------:R-:W-:Y:S01]  /*5870*/  FMNMX3 R20, R21, R189, R18, !PT ;  /* 0x000000bd15147276 */ /* 0x000fe20007800012 */
[----:B------:R-:W-:Y:S01]  /*5880*/  VIADD R21, R39, 0x1e ;  /* 0x0000001e27157836 */ /* 0x000fe20000000000 */
[----:B------:R-:W-:Y:S02]  /*5890*/  ISETP.GE.AND P6, PT, R40, R179, PT ;  /* 0x000000b32800720c */ /* 0x000fe40003fc6270 */
[----:B------:R-:W-:Y:S02]  /*58a0*/  FMNMX3 R20, R20, R191, R25, !PT ;  /* 0x000000bf14147276 */ /* 0x000fe40007800019 */
[----:B------:R-:W-:-:S02]  /*58b0*/  FSEL R30, R30, -INF , P6 ;  /* 0xff8000001e1e7808 */ /* 0x000fc40003000000 */
[----:B------:R-:W-:Y:S02]  /*58c0*/  ISETP.GE.AND P6, PT, R40, R23, PT ;  /* 0x000000172800720c */ /* 0x000fe40003fc6270 */
[----:B------:R-:W-:Y:S02]  /*58d0*/  LOP3.LUT R23, R22, UR27, RZ, 0xfc, !PT ;  /* 0x0000001b16177c12 */ /* 0x000fe4000f8efcff */
[----:B------:R-:W-:Y:S02]  /*58e0*/  FMNMX3 R20, R20, R193, R26, !PT ;  /* 0x000000c114147276 */ /* 0x000fe4000780001a */
[----:B------:R-:W-:Y:S02]  /*58f0*/  FSEL R195, R31, -INF , P6 ;  /* 0xff8000001fc37808 */ /* 0x000fe40003000000 */
[----:B------:R-:W-:Y:S02]  /*5900*/  ISETP.GE.AND P6, PT, R40, R23, PT ;  /* 0x000000172800720c */ /* 0x000fe40003fc6270 */
[----:B------:R-:W-:-:S02]  /*5910*/  LOP3.LUT R21, R21, UR27, RZ, 0xfc, !PT ;  /* 0x0000001b15157c12 */ /* 0x000fc4000f8efcff */
[----:B------:R-:W-:Y:S02]  /*5920*/  FMNMX3 R20, R20, R27, R192, !PT ;  /* 0x0000001b14147276 */ /* 0x000fe400078000c0 */
[----:B------:R-:W-:Y:S02]  /*5930*/  FSEL R194, R32, -INF , P6 ;  /* 0xff80000020c27808 */ /* 0x000fe40003000000 */
[----:B------:R-:W-:Y:S02]  /*5940*/  ISETP.GE.AND P6, PT, R40, R21, PT ;  /* 0x000000152800720c */ /* 0x000fe40003fc6270 */
[----:B------:R-:W-:Y:S02]  /*5950*/  FMNMX3 R20, R20, R29, R30, !PT ;  /* 0x0000001d14147276 */ /* 0x000fe4000780001e */
[----:B------:R-:W-:Y:S02]  /*5960*/  FSEL R200, R33, -INF , P2 ;  /* 0xff80000021c87808 */ /* 0x000fe40001000000 */
[----:B------:R-:W-:-:S02]  /*5970*/  FSEL R199, R34, -INF , P6 ;  /* 0xff80000022c77808 */ /* 0x000fc40003000000 */
[----:B------:R-:W-:Y:S02]  /*5980*/  FMNMX3 R20, R20, R195, R194, !PT ;  /* 0x000000c314147276 */ /* 0x000fe400078000c2 */
[----:B------:R-:W-:Y:S02]  /*5990*/  FSEL R201, R35, -INF , P3 ;  /* 0xff80000023c97808 */ /* 0x000fe40001800000 */
[----:B------:R-:W-:Y:S02]  /*59a0*/  FMNMX3 R20, R20, R200, R199, !PT ;  /* 0x000000c814147276 */ /* 0x000fe400078000c7 */
[C---:B------:R-:W-:Y:S02]  /*59b0*/  LOP3.LUT R22, R36.reuse, 0xf, RZ, 0xc0, !PT ;  /* 0x0000000f24167812 */ /* 0x040fe400078ec0ff */
[----:B------:R-:W-:Y:S02]  /*59c0*/  FMNMX R20, R201, R20, !PT ;  /* 0x00000014c9147209 */ /* 0x000fe40007800000 */
[----:B------:R-:W-:-:S02]  /*59d0*/  LOP3.LUT R23, R36, 0x60, RZ, 0xc0, !PT ;  /* 0x0000006024177812 */ /* 0x000fc400078ec0ff */
[----:B------:R-:W-:Y:S01]  /*59e0*/  IADD3 R206, P6, PT, R168, UR37, RZ ;  /* 0x00000025a8ce7c10 */ /* 0x000fe2000ffde0ff */
[----:B------:R-:W0:Y:S01]  /*59f0*/  SHFL.BFLY PT, R21, R20, 0x10, 0x1f ;  /* 0x0e001f0014157f89 */ /* 0x000e2200000e0000 */
[----:B------:R-:W-:Y:S02]  /*5a00*/  LEA.HI R22, R23, R22, RZ, 0x1f ;  /* 0x0000001617167211 */ /* 0x000fe400078ff8ff */
[----:B------:R-:W-:-:S03]  /*5a10*/  IADD3.X R207, PT, PT, R169, UR6, RZ, P6, !PT ;  /* 0x00000006a9cf7c10 */ /* 0x000fc6000b7fe4ff */
[----:B------:R-:W-:-:S05]  /*5a20*/  IMAD.SHL.U32 R198, R22, 0x8, RZ ;  /* 0x0000000816c67824 */ /* 0x000fca00078e00ff */
[----:B------:R-:W-:Y:S02]  /*5a30*/  LOP3.LUT R197, R198, 0x4, R197, 0xf8, !PT ;  /* 0x00000004c6c57812 */ /* 0x000fe400078ef8c5 */
[----:B0-----:R-:W-:-:S05]  /*5a40*/  FMNMX R22, R20, R21, !PT ;  /* 0x0000001514167209 */ /* 0x001fca0007800000 */
[----:B-1----:R-:W-:Y:S01]  /*5a50*/  @!P4 STS [R197+UR13+0x4000], R22 ;  /* 0x00400016c500c988 */ /* 0x002fe2000800080d */
[----:B------:R-:W-:Y:S06]  /*5a60*/  BAR.SYNC.DEFER_BLOCKING 0x0 ;  /* 0x0000000000007b1d */ /* 0x000fec0000010000 */
[----:B------:R-:W0:Y:S04]  /*5a70*/  @!P5 LDS R174, [R202+0x4000] ;  /* 0x00400000caaed984 */ /* 0x000e280000000800 */
[----:B0-----:R-:W0:Y:S02]  /*5a80*/  SHFL.BFLY PT, R21, R174, 0x1, 0x1f ;  /* 0x0c201f00ae157f89 */ /* 0x001e2400000e0000 */
[----:B0-----:R-:W-:-:S05]  /*5a90*/  FMNMX R21, R174, R21, !PT ;  /* 0x00000015ae157209 */ /* 0x001fca0007800000 */
[----:B------:R-:W-:Y:S01]  /*5aa0*/  @P0 STS [R202+0x4000], R21 ;  /* 0x00400015ca000388 */ /* 0x000fe20000000800 */
[----:B------:R-:W-:Y:S06]  /*5ab0*/  BAR.SYNC.DEFER_BLOCKING 0x0 ;  /* 0x0000000000007b1d */ /* 0x000fec0000010000 */
[----:B------:R-:W0:Y:S02]  /*5ac0*/  LDS R28, [R198+UR13+0x4000] ;  /* 0x0040000dc61c7984 */ /* 0x000e240008000800 */
[----:B0-----:R-:W-:-:S05]  /*5ad0*/  FMNMX R28, R28, R177, !PT ;  /* 0x000000b11c1c7209 */ /* 0x001fca0007800000 */
        /* <DEDUP_REMOVED lines=8> */
[----:B------:R-:W-:Y:S01]  /*5b60*/  MUFU.EX2 R179, R5 ;  /* 0x0000000500b37308 */ /* 0x000fe20000000800 */
[--C-:B------:R-:W-:Y:S01]  /*5b70*/  FADD R6, R6, -R28.reuse ;  /* 0x8000001c06067221 */ /* 0x100fe20000000000 */
[--C-:B------:R-:W-:Y:S01]  /*5b80*/  FADD R9, R9, -R28.reuse ;  /* 0x8000001c09097221 */ /* 0x100fe20000000000 */
[--C-:B------:R-:W-:Y:S01]  /*5b90*/  FADD R8, R8, -R28.reuse ;  /* 0x8000001c08087221 */ /* 0x100fe20000000000 */
[--C-:B------:R-:W-:Y:S01]  /*5ba0*/  FADD R11, R11, -R28.reuse ;  /* 0x8000001c0b0b7221 */ /* 0x100fe20000000000 */
[----:B------:R-:W-:Y:S01]  /*5bb0*/  FMUL R6, R6, 1.4426950216293334961 ;  /* 0x3fb8aa3b06067820 */ /* 0x000fe20000400000 */
[----:B------:R-:W-:Y:S01]  /*5bc0*/  FMUL R9, R9, 1.4426950216293334961 ;  /* 0x3fb8aa3b09097820 */ /* 0x000fe20000400000 */
[----:B------:R-:W-:Y:S01]  /*5bd0*/  FMUL R8, R8, 1.4426950216293334961 ;  /* 0x3fb8aa3b08087820 */ /* 0x000fe20000400000 */
[----:B------:R-:W0:Y:S01]  /*5be0*/  MUFU.EX2 R178, R4 ;  /* 0x0000000400b27308 */ /* 0x000e220000000800 */
[----:B------:R-:W-:Y:S01]  /*5bf0*/  FMUL R11, R11, 1.4426950216293334961 ;  /* 0x3fb8aa3b0b0b7820 */ /* 0x000fe20000400000 */
[--C-:B------:R-:W-:Y:S01]  /*5c00*/  FADD R10, R10, -R28.reuse ;  /* 0x8000001c0a0a7221 */ /* 0x100fe20000000000 */
[--C-:B------:R-:W-:Y:S01]  /*5c10*/  FADD R13, R13, -R28.reuse ;  /* 0x8000001c0d0d7221 */ /* 0x100fe20000000000 */
[--C-:B------:R-:W-:Y:S01]  /*5c20*/  FADD R12, R12, -R28.reuse ;  /* 0x8000001c0c0c7221 */ /* 0x100fe20000000000 */
[--C-:B------:R-:W-:Y:S01]  /*5c30*/  FADD R15, R15, -R28.reuse ;  /* 0x8000001c0f0f7221 */ /* 0x100fe20000000000 */
[----:B------:R-:W-:Y:S01]  /*5c40*/  FMUL R10, R10, 1.4426950216293334961 ;  /* 0x3fb8aa3b0a0a7820 */ /* 0x000fe20000400000 */
[----:B------:R-:W-:Y:S01]  /*5c50*/  FMUL R13, R13, 1.4426950216293334961 ;  /* 0x3fb8aa3b0d0d7820 */ /* 0x000fe20000400000 */
[----:B------:R-:W1:Y:S01]  /*5c60*/  MUFU.EX2 R180, R7 ;  /* 0x0000000700b47308 */ /* 0x000e620000000800 */
[----:B------:R-:W-:Y:S01]  /*5c70*/  FMUL R12, R12, 1.4426950216293334961 ;  /* 0x3fb8aa3b0c0c7820 */ /* 0x000fe20000400000 */
        /* <DEDUP_REMOVED lines=8> */
[----:B------:R-:W-:Y:S01]  /*5d00*/  FMUL R17, R17, 1.4426950216293334961 ;  /* 0x3fb8aa3b11117820 */ /* 0x000fe20000400000 */
[----:B------:R-:W-:Y:S01]  /*5d10*/  FMUL R16, R16, 1.4426950216293334961 ;  /* 0x3fb8aa3b10107820 */ /* 0x000fe20000400000 */
[--C-:B------:R-:W-:Y:S01]  /*5d20*/  FADD R24, R24, -R28.reuse ;  /* 0x8000001c18187221 */ /* 0x100fe20000000000 */
[----:B------:R-:W-:Y:S01]  /*5d30*/  FMUL R19, R19, 1.4426950216293334961 ;  /* 0x3fb8aa3b13137820 */ /* 0x000fe20000400000 */
[--C-:B------:R-:W-:Y:S01]  /*5d40*/  FADD R189, R189, -R28.reuse ;  /* 0x8000001cbdbd7221 */ /* 0x100fe20000000000 */
[--C-:B------:R-:W-:Y:S01]  /*5d50*/  FADD R18, R18, -R28.reuse ;  /* 0x8000001c12127221 */ /* 0x100fe20000000000 */
[----:B------:R-:W0:Y:S01]  /*5d60*/  MUFU.EX2 R20, R6 ;  /* 0x0000000600147308 */ /* 0x000e220000000800 */
[----:B-1----:R-:W-:Y:S01]  /*5d70*/  FADD R4, R180, R5 ;  /* 0x00000005b4047221 */ /* 0x002fe20000000000 */
[----:B------:R-:W-:Y:S01]  /*5d80*/  FMUL R33, R24, 1.4426950216293334961 ;  /* 0x3fb8aa3b18217820 */ /* 0x000fe20000400000 */
[----:B------:R-:W-:Y:S01]  /*5d90*/  FMUL R24, R189, 1.4426950216293334961 ;  /* 0x3fb8aa3bbd187820 */ /* 0x000fe20000400000 */
[--C-:B------:R-:W-:Y:S01]  /*5da0*/  FADD R191, R191, -R28.reuse ;  /* 0x8000001cbfbf7221 */ /* 0x100fe20000000000 */
[----:B------:R-:W-:Y:S01]  /*5db0*/  FMUL R18, R18, 1.4426950216293334961 ;  /* 0x3fb8aa3b12127820 */ /* 0x000fe20000400000 */
[--C-:B------:R-:W-:Y:S01]  /*5dc0*/  FADD R25, R25, -R28.reuse ;  /* 0x8000001c19197221 */ /* 0x100fe20000000000 */
[----:B------:R-:W-:Y:S01]  /*5dd0*/  FADD R193, R193, -R28 ;  /* 0x8000001cc1c17221 */ /* 0x000fe20000000000 */
[----:B------:R-:W1:Y:S01]  /*5de0*/  MUFU.EX2 R21, R9 ;  /* 0x0000000900157308 */ /* 0x000e620000000800 */
[----:B--2---:R-:W-:Y:S01]  /*5df0*/  FADD R5, R181, R4 ;  /* 0x00000004b5057221 */ /* 0x004fe20000000000 */
        /* <DEDUP_REMOVED lines=13> */
[----:B------:R-:W-:Y:S01]  /*5ed0*/  FADD R195, R195, -R28 ;  /* 0x8000001cc3c37221 */ /* 0x000fe20000000000 */
[----:B------:R-:W0:Y:S01]  /*5ee0*/  MUFU.EX2 R183, R11 ;  /* 0x0000000b00b77308 */ /* 0x000e220000000800 */
[----:B-1----:R-:W-:Y:S01]  /*5ef0*/  FADD R5, R21, R4 ;  /* 0x0000000415057221 */ /* 0x002fe20000000000 */
[----:B------:R-:W-:Y:S01]  /*5f00*/  FMUL R192, R30, 1.4426950216293334961 ;  /* 0x3fb8aa3b1ec07820 */ /* 0x000fe20000400000 */
[----:B------:R-:W-:Y:S01]  /*5f10*/  FMUL R193, R195, 1.4426950216293334961 ;  /* 0x3fb8aa3bc3c17820 */ /* 0x000fe20000400000 */
[--C-:B------:R-:W-:Y:S01]  /*5f20*/  FADD R194, R194, -R28.reuse ;  /* 0x8000001cc2c27221 */ /* 0x100fe20000000000 */
[--C-:B------:R-:W-:Y:S01]  /*5f30*/  FADD R200, R200, -R28.reuse ;  /* 0x8000001cc8c87221 */ /* 0x100fe20000000000 */
[--C-:B------:R-:W-:Y:S01]  /*5f40*/  FADD R199, R199, -R28.reuse ;  /* 0x8000001cc7c77221 */ /* 0x100fe20000000000 */
[----:B------:R-:W-:Y:S01]  /*5f50*/  FADD R201, R201, -R28 ;  /* 0x8000001cc9c97221 */ /* 0x000fe20000000000 */
[----:B------:R-:W1:Y:S01]  /*5f60*/  MUFU.EX2 R22, R10 ;  /* 0x0000000a00167308 */ /* 0x000e620000000800 */
[----:B--2---:R-:W-:Y:S01]  /*5f70*/  FADD R4, R182, R5 ;  /* 0x00000005b6047221 */ /* 0x004fe20000000000 */
[----:B------:R-:W-:Y:S01]  /*5f80*/  FMUL R30, R194, 1.4426950216293334961 ;  /* 0x3fb8aa3bc21e7820 */ /* 0x000fe20000400000 */
[----:B------:R-:W-:Y:S01]  /*5f90*/  FMUL R194, R199, 1.4426950216293334961 ;  /* 0x3fb8aa3bc7c27820 */ /* 0x000fe20000400000 */
[----:B------:R-:W-:Y:S01]  /*5fa0*/  FMUL R195, R201, 1.4426950216293334961 ;  /* 0x3fb8aa3bc9c37820 */ /* 0x000fe20000400000 */
[----:B------:R-:W-:Y:S01]  /*5fb0*/  IMAD.U32 R6, R196, -0x80000000, RZ ;  /* 0x80000000c4067824 */ /* 0x000fe200078e00ff */
[----:B------:R-:W-:-:S02]  /*5fc0*/  IADD3 R196, P2, PT, R106, UR37, RZ ;  /* 0x000000256ac47c10 */ /* 0x000fc4000ff5e0ff */
        /* <DEDUP_REMOVED lines=26> */
[----:B------:R0:W3:Y:S01]  /*6170*/  MUFU.EX2 R190, R26 ;  /* 0x0000001a00be7308 */ /* 0x0000e20000000800 */
[----:B-1----:R-:W-:-:S07]  /*6180*/  FADD R4, R32, R5 ;  /* 0x0000000520047221 */ /* 0x002fce0000000000 */
[----:B------:R1:W4:Y:S01]  /*6190*/  MUFU.EX2 R191, R27 ;  /* 0x0000001b00bf7308 */ /* 0x0003220000000800 */
[----:B0-----:R-:W-:Y:S01]  /*61a0*/  FMUL R26, R29, 1.4426950216293334961 ;  /* 0x3fb8aa3b1d1a7820 */ /* 0x001fe20000400000 */
[----:B--2---:R-:W-:Y:S01]  /*61b0*/  FADD R5, R25, R4 ;  /* 0x0000000419057221 */ /* 0x004fe20000000000 */
[----:B------:R-:W-:Y:S06]  /*61c0*/  BAR.SYNC.DEFER_BLOCKING 0x0 ;  /* 0x0000000000007b1d */ /* 0x000fec0000010000 */
[----:B------:R-:W0:Y:S01]  /*61d0*/  MUFU.EX2 R31, R31 ;  /* 0x0000001f001f7308 */ /* 0x000e220000000800 */
[----:B---3--:R-:W-:Y:S01]  /*61e0*/  FADD R4, R190, R5 ;  /* 0x00000005be047221 */ /* 0x008fe20000000000 */
[----:B-1----:R-:W-:-:S06]  /*61f0*/  FMUL R27, R200, 1.4426950216293334961 ;  /* 0x3fb8aa3bc81b7820 */ /* 0x002fcc0000400000 */
[----:B------:R-:W1:Y:S01]  /*6200*/  MUFU.EX2 R26, R26 ;  /* 0x0000001a001a7308 */ /* 0x000e620000000800 */
[----:B----4-:R-:W-:-:S07]  /*6210*/  FADD R4, R191, R4 ;  /* 0x00000004bf047221 */ /* 0x010fce0000000000 */
        /* <DEDUP_REMOVED lines=11> */
[----:B--2---:R-:W-:-:S04]  /*62d0*/  FADD R5, R27, R4 ;  /* 0x000000041b057221 */ /* 0x004fc80000000000 */
[----:B0-----:R-:W-:-:S04]  /*62e0*/  FADD R4, R194, R5 ;  /* 0x00000005c2047221 */ /* 0x001fc80000000000 */
[----:B-1----:R-:W-:-:S05]  /*62f0*/  FADD R4, R195, R4 ;  /* 0x00000004c3047221 */ /* 0x002fca0000000000 */
[----:B------:R-:W0:Y:S02]  /*6300*/  SHFL.BFLY PT, R5, R4, 0x10, 0x1f ;  /* 0x0e001f0004057f89 */ /* 0x000e2400000e0000 */
[----:B0-----:R-:W-:-:S05]  /*6310*/  FADD R8, R4, R5 ;  /* 0x0000000504087221 */ /* 0x001fca0000000000 */
[----:B------:R-:W-:Y:S01]  /*6320*/  @!P4 STS [R197+UR13+0x4000], R8 ;  /* 0x00400008c500c988 */ /* 0x000fe2000800080d */
[----:B------:R-:W-:Y:S06]  /*6330*/  BAR.SYNC.DEFER_BLOCKING 0x0 ;  /* 0x0000000000007b1d */ /* 0x000fec0000010000 */
[----:B------:R-:W0:Y:S04]  /*6340*/  @!P5 LDS R176, [R202+0x4000] ;  /* 0x00400000cab0d984 */ /* 0x000e280000000800 */
[----:B0-----:R-:W0:Y:S02]  /*6350*/  SHFL.BFLY PT, R5, R176, 0x1, 0x1f ;  /* 0x0c201f00b0057f89 */ /* 0x001e2400000e0000 */
[----:B0-----:R-:W-:-:S05]  /*6360*/  FADD R5, R176, R5 ;  /* 0x00000005b0057221 */ /* 0x001fca0000000000 */
[----:B------:R0:W-:Y:S01]  /*6370*/  @P0 STS [R202+0x4000], R5 ;  /* 0x00400005ca000388 */ /* 0x0001e20000000800 */
[----:B------:R-:W-:Y:S06]  /*6380*/  BAR.SYNC.DEFER_BLOCKING 0x0 ;  /* 0x0000000000007b1d */ /* 0x000fec0000010000 */
[----:B------:R0:W1:Y:S01]  /*6390*/  LDS R29, [R198+UR13+0x4000] ;  /* 0x0040000dc61d7984 */ /* 0x0000620008000800 */
[----:B------:R-:W2:Y:S02]  /*63a0*/  SYNCS.PHASECHK.TRANS64.TRYWAIT P3, [UR18], R6 ;  /* 0x00000006ff0075a7 */ /* 0x000ea40008061112 */
[----:B012---:R-:W-:Y:S05]  /*63b0*/  @!P3 BRA `(.L_x_14) ;  /* 0x00000020009cb947 */ /* 0x007fea0003800000 */
.L_x_23:
[----:B------:R-:W-:Y:S01]  /*63c0*/  IADD3 R208, P3, PT, R114, UR37, RZ ;  /* 0x0000002572d07c10 */ /* 0x000fe2000ff7e0ff */
[----:B------:R-:W2:Y:S01]  /*63d0*/  LDG.E.U8 R206, desc[UR30][R206.64] ;  /* 0x0000001ecece7981 */ /* 0x000ea2000c1e1100 */
[----:B------:R-:W-:Y:S02]  /*63e0*/  IADD3.X R197, PT, PT, R107, UR6, RZ, P2, !PT ;  /* 0x000000066bc57c10 */ /* 0x000fe400097fe4ff */
[----:B------:R-:W-:Y:S02]  /*63f0*/  IADD3.X R209, PT, PT, R115, UR6, RZ, P3, !PT ;  /* 0x0000000673d17c10 */ /* 0x000fe40009ffe4ff */
[----:B------:R-:W-:Y:S01]  /*6400*/  IADD3 R200, P2, PT, R122, UR37, RZ ;  /* 0x000000257ac87c10 */ /* 0x000fe2000ff5e0ff */
[----:B------:R-:W-:Y:S01]  /*6410*/  VIADD R14, R152, UR37 ;  /* 0x00000025980e7c36 */ /* 0x000fe20008000000 */
[----:B------:R-:W-:Y:S01]  /*6420*/  IADD3 R204, P3, PT, R130, UR37, RZ ;  /* 0x0000002582cc7c10 */ /* 0x000fe2000ff7e0ff */
[----:B------:R-:W3:Y:S01]  /*6430*/  LDG.E.U8 R196, desc[UR30][R196.64] ;  /* 0x0000001ec4c47981 */ /* 0x000ee2000c1e1100 */
[----:B------:R-:W-:-:S02]  /*6440*/  IADD3.X R201, PT, PT, R123, UR6, RZ, P2, !PT ;  /* 0x000000067bc97c10 */ /* 0x000fc400097fe4ff */
[----:B------:R-:W-:Y:S01]  /*6450*/  IADD3.X R205, PT, PT, R131, UR6, RZ, P3, !PT ;  /* 0x0000000683cd7c10 */ /* 0x000fe20009ffe4ff */
[----:B------:R-:W4:Y:S01]  /*6460*/  LDG.E.U8 R208, desc[UR30][R208.64] ;  /* 0x0000001ed0d07981 */ /* 0x000f22000c1e1100 */
[----:B------:R-:W-:Y:S02]  /*6470*/  IADD3 R202, P2, PT, R138, UR37, RZ ;  /* 0x000000258aca7c10 */ /* 0x000fe4000ff5e0ff */
[----:B------:R-:W-:Y:S01]  /*6480*/  IADD3 R8, P3, PT, R144, UR37, RZ ;  /* 0x0000002590087c10 */ /* 0x000fe2000ff7e0ff */
[----:B------:R-:W5:Y:S01]  /*6490*/  LDG.E.U8 R200, desc[UR30][R200.64] ;  /* 0x0000001ec8c87981 */ /* 0x000f62000c1e1100 */
[----:B------:R-:W-:Y:S02]  /*64a0*/  IADD3.X R203, PT, PT, R139, UR6, RZ, P2, !PT ;  /* 0x000000068bcb7c10 */ /* 0x000fe400097fe4ff */
[----:B------:R-:W-:Y:S01]  /*64b0*/  IADD3.X R9, PT, PT, R145, UR6, RZ, P3, !PT ;  /* 0x0000000691097c10 */ /* 0x000fe20009ffe4ff */
[----:B------:R-:W2:Y:S01]  /*64c0*/  LDG.E.U8 R204, desc[UR30][R204.64] ;  /* 0x0000001ecccc7981 */ /* 0x000ea2000c1e1100 */
[----:B------:R-:W-:-:S02]  /*64d0*/  IADD3 R12, P2, PT, R150, UR37, RZ ;  /* 0x00000025960c7c10 */ /* 0x000fc4000ff5e0ff */
[----:B------:R-:W-:Y:S01]  /*64e0*/  IADD3 RZ, P3, PT, R152, UR37, RZ ;  /* 0x0000002598ff7c10 */ /* 0x000fe2000ff7e0ff */
[----:B------:R0:W4:Y:S01]  /*64f0*/  LDG.E.U8 R198, desc[UR30][R8.64] ;  /* 0x0000001e08c67981 */ /* 0x000122000c1e1100 */
[----:B------:R-:W-:Y:S02]  /*6500*/  IADD3.X R13, PT, PT, R151, UR6, RZ, P2, !PT ;  /* 0x00000006970d7c10 */ /* 0x000fe400097fe4ff */
[----:B------:R-:W-:Y:S01]  /*6510*/  IADD3.X R15, PT, PT, R153, UR6, RZ, P3, !PT ;  /* 0x00000006990f7c10 */ /* 0x000fe20009ffe4ff */
[----:B------:R-:W5:Y:S01]  /*6520*/  LDG.E.U8 R202, desc[UR30][R202.64] ;  /* 0x0000001ecaca7981 */ /* 0x000f62000c1e1100 */
[----:B------:R-:W-:Y:S02]  /*6530*/  IADD3 R16, P2, PT, R166, UR37, RZ ;  /* 0x00000025a6107c10 */ /* 0x000fe4000ff5e0ff */
[----:B------:R-:W-:Y:S01]  /*6540*/  IADD3 R4, P3, PT, R108, UR37, RZ ;  /* 0x000000256c047c10 */ /* 0x000fe2000ff7e0ff */
[----:B------:R1:W5:Y:S01]  /*6550*/  LDG.E.U8 R210, desc[UR30][R12.64] ;  /* 0x0000001e0cd27981 */ /* 0x000362000c1e1100 */
[----:B------:R-:W-:-:S02]  /*6560*/  IADD3.X R17, PT, PT, R167, UR6, RZ, P2, !PT ;  /* 0x00000006a7117c10 */ /* 0x000fc400097fe4ff */
[----:B------:R-:W-:Y:S01]  /*6570*/  IADD3.X R5, PT, PT, R109, UR6, RZ, P3, !PT ;  /* 0x000000066d057c10 */ /* 0x000fe20009ffe4ff */
[----:B------:R-:W5:Y:S01]  /*6580*/  LDG.E.U8 R197, desc[UR30][R14.64] ;  /* 0x0000001e0ec57981 */ /* 0x000f62000c1e1100 */
[----:B------:R-:W-:Y:S02]  /*6590*/  IADD3 R6, P2, PT, R116, UR37, RZ ;  /* 0x0000002574067c10 */ /* 0x000fe4000ff5e0ff */
[----:B0-----:R-:W-:Y:S01]  /*65a0*/  IADD3 R8, P3, PT, R124, UR37, RZ ;  /* 0x000000257c087c10 */ /* 0x001fe2000ff7e0ff */
[----:B------:R0:W5:Y:S01]  /*65b0*/  LDG.E.U8 R199, desc[UR30][R16.64] ;  /* 0x0000001e10c77981 */ /* 0x000162000c1e1100 */
[----:B------:R-:W-:Y:S02]  /*65c0*/  IADD3.X R7, PT, PT, R117, UR6, RZ, P2, !PT ;  /* 0x0000000675077c10 */ /* 0x000fe400097fe4ff */
[----:B------:R-:W-:Y:S01]  /*65d0*/  IADD3.X R9, PT, PT, R125, UR6, RZ, P3, !PT ;  /* 0x000000067d097c10 */ /* 0x000fe20009ffe4ff */
[----:B------:R0:W5:Y:S01]  /*65e0*/  LDG.E.U8 R201, desc[UR30][R4.64] ;  /* 0x0000001e04c97981 */ /* 0x000162000c1e1100 */
[----:B------:R-:W-:-:S02]  /*65f0*/  IADD3 R10, P2, PT, R132, UR37, RZ ;  /* 0x00000025840a7c10 */ /* 0x000fc4000ff5e0ff */
[----:B-1----:R-:W-:Y:S01]  /*6600*/  IADD3 R12, P3, PT, R140, UR37, RZ ;  /* 0x000000258c0c7c10 */ /* 0x002fe2000ff7e0ff */
[----:B------:R1:W5:Y:S01]  /*6610*/  LDG.E.U8 R203, desc[UR30][R6.64] ;  /* 0x0000001e06cb7981 */ /* 0x000362000c1e1100 */
[----:B------:R-:W-:Y:S02]  /*6620*/  IADD3.X R11, PT, PT, R133, UR6, RZ, P2, !PT ;  /* 0x00000006850b7c10 */ /* 0x000fe400097fe4ff */
[----:B------:R-:W-:Y:S01]  /*6630*/  IADD3.X R13, PT, PT, R141, UR6, RZ, P3, !PT ;  /* 0x000000068d0d7c10 */ /* 0x000fe20009ffe4ff */
[----:B------:R1:W5:Y:S01]  /*6640*/  LDG.E.U8 R207, desc[UR30][R8.64] ;  /* 0x0000001e08cf7981 */ /* 0x000362000c1e1100 */
[----:B0-----:R-:W-:Y:S02]  /*6650*/  IADD3 R16, P2, PT, R164, UR37, RZ ;  /* 0x00000025a4107c10 */ /* 0x001fe4000ff5e0ff */
[----:B------:R-:W-:Y:S01]  /*6660*/  IADD3 R4, P3, PT, R110, UR37, RZ ;  /* 0x000000256e047c10 */ /* 0x000fe2000ff7e0ff */
[----:B------:R0:W5:Y:S01]  /*6670*/  LDG.E.U8 R213, desc[UR30][R10.64] ;  /* 0x0000001e0ad57981 */ /* 0x000162000c1e1100 */
[----:B------:R-:W-:-:S02]  /*6680*/  IADD3.X R17, PT, PT, R165, UR6, RZ, P2, !PT ;  /* 0x00000006a5117c10 */ /* 0x000fc400097fe4ff */
[----:B------:R-:W-:Y:S01]  /*6690*/  IADD3.X R5, PT, PT, R111, UR6, RZ, P3, !PT ;  /* 0x000000066f057c10 */ /* 0x000fe20009ffe4ff */
[----:B------:R0:W5:Y:S01]  /*66a0*/  LDG.E.U8 R215, desc[UR30][R12.64] ;  /* 0x0000001e0cd77981 */ /* 0x000162000c1e1100 */
[----:B-1----:R-:W-:Y:S02]  /*66b0*/  IADD3 R6, P2, PT, R118, UR37, RZ ;  /* 0x0000002576067c10 */ /* 0x002fe4000ff5e0ff */
[----:B------:R-:W-:Y:S01]  /*66c0*/  IADD3 R8, P3, PT, R126, UR37, RZ ;  /* 0x000000257e087c10 */ /* 0x000fe2000ff7e0ff */
[----:B------:R1:W5:Y:S01]  /*66d0*/  LDG.E.U8 R218, desc[UR30][R16.64] ;  /* 0x0000001e10da7981 */ /* 0x000362000c1e1100 */
[----:B------:R-:W-:Y:S02]  /*66e0*/  IADD3.X R7, PT, PT, R119, UR6, RZ, P2, !PT ;  /* 0x0000000677077c10 */ /* 0x000fe400097fe4ff */
[----:B------:R-:W-:Y:S01]  /*66f0*/  IADD3.X R9, PT, PT, R127, UR6, RZ, P3, !PT ;  /* 0x000000067f097c10 */ /* 0x000fe20009ffe4ff */
[----:B------:R1:W5:Y:S01]  /*6700*/  LDG.E.U8 R220, desc[UR30][R4.64] ;  /* 0x0000001e04dc7981 */ /* 0x000362000c1e1100 */
[----:B0-----:R-:W-:-:S02]  /*6710*/  IADD3 R10, P2, PT, R134, UR37, RZ ;  /* 0x00000025860a7c10 */ /* 0x001fc4000ff5e0ff */
[----:B------:R-:W-:Y:S01]  /*6720*/  IADD3 R18, P3, PT, R142, UR37, RZ ;  /* 0x000000258e127c10 */ /* 0x000fe2000ff7e0ff */
[----:B------:R0:W5:Y:S01]  /*6730*/  LDG.E.U8 R221, desc[UR30][R6.64] ;  /* 0x0000001e06dd7981 */ /* 0x000162000c1e1100 */
[----:B------:R-:W-:Y:S02]  /*6740*/  IADD3.X R11, PT, PT, R135, UR6, RZ, P2, !PT ;  /* 0x00000006870b7c10 */ /* 0x000fe400097fe4ff */
[----:B------:R-:W-:Y:S01]  /*6750*/  IADD3.X R19, PT, PT, R143, UR6, RZ, P3, !PT ;  /* 0x000000068f137c10 */ /* 0x000fe20009ffe4ff */
[----:B------:R0:W5:Y:S01]  /*6760*/  LDG.E.U8 R222, desc[UR30][R8.64] ;  /* 0x0000001e08de7981 */ /* 0x000162000c1e1100 */
[----:B------:R-:W-:Y:S02]  /*6770*/  IADD3 R14, P6, PT, R146, UR37, RZ ;  /* 0x00000025920e7c10 */ /* 0x000fe4000ffde0ff */
[----:B------:R-:W-:Y:S01]  /*6780*/  IADD3 R12, P2, PT, R148, UR37, RZ ;  /* 0x00000025940c7c10 */ /* 0x000fe2000ff5e0ff */
[----:B------:R0:W5:Y:S01]  /*6790*/  LDG.E.U8 R205, desc[UR30][R10.64] ;  /* 0x0000001e0acd7981 */ /* 0x000162000c1e1100 */
[----:B------:R-:W-:-:S02]  /*67a0*/  IADD3 RZ, P3, PT, R154, UR37, RZ ;  /* 0x000000259aff7c10 */ /* 0x000fc4000ff7e0ff */
[----:B------:R-:W-:Y:S01]  /*67b0*/  IADD3.X R15, PT, PT, R147, UR6, RZ, P6, !PT ;  /* 0x00000006930f7c10 */ /* 0x000fe2000b7fe4ff */
[----:B-1----:R-:W-:Y:S01]  /*67c0*/  VIADD R16, R154, UR37 ;  /* 0x000000259a107c36 */ /* 0x002fe20008000000 */
[----:B------:R-:W-:Y:S01]  /*67d0*/  IADD3.X R13, PT, PT, R149, UR6, RZ, P2, !PT ;  /* 0x00000006950d7c10 */ /* 0x000fe200097fe4ff */
[----:B------:R-:W5:Y:S01]  /*67e0*/  LDG.E.U8 R209, desc[UR30][R18.64] ;  /* 0x0000001e12d17981 */ /* 0x000f62000c1e1100 */
[----:B------:R-:W-:Y:S02]  /*67f0*/  IADD3.X R17, PT, PT, R155, UR6, RZ, P3, !PT ;  /* 0x000000069b117c10 */ /* 0x000fe40009ffe4ff */
[----:B------:R-:W-:Y:S01]  /*6800*/  IADD3 R4, P2, PT, R162, UR37, RZ ;  /* 0x00000025a2047c10 */ /* 0x000fe2000ff5e0ff */
[----:B------:R1:W5:Y:S01]  /*6810*/  LDG.E.U8 R217, desc[UR30][R14.64] ;  /* 0x0000001e0ed97981 */ /* 0x000362000c1e1100 */
[----:B0-----:R-:W-:Y:S02]  /*6820*/  IADD3 R6, P3, PT, R112, UR37, RZ ;  /* 0x0000002570067c10 */ /* 0x001fe4000ff7e0ff */
[----:B------:R-:W-:Y:S01]  /*6830*/  IADD3.X R5, PT, PT, R163, UR6, RZ, P2, !PT ;  /* 0x00000006a3057c10 */ /* 0x000fe200097fe4ff */
[----:B------:R0:W5:Y:S01]  /*6840*/  LDG.E.U8 R211, desc[UR30][R12.64] ;  /* 0x0000001e0cd37981 */ /* 0x000162000c1e1100 */
[----:B------:R-:W-:-:S02]  /*6850*/  IADD3.X R7, PT, PT, R113, UR6, RZ, P3, !PT ;  /* 0x0000000671077c10 */ /* 0x000fc40009ffe4ff */
[----:B------:R-:W-:Y:S01]  /*6860*/  IADD3 R8, P2, PT, R120, UR37, RZ ;  /* 0x0000002578087c10 */ /* 0x000fe2000ff5e0ff */
[----:B------:R0:W5:Y:S01]  /*6870*/  LDG.E.U8 R214, desc[UR30][R4.64] ;  /* 0x0000001e04d67981 */ /* 0x000162000c1e1100 */
[----:B------:R-:W-:Y:S02]  /*6880*/  IADD3 R10, P3, PT, R128, UR37, RZ ;  /* 0x00000025800a7c10 */ /* 0x000fe4000ff7e0ff */
[----:B-1----:R-:W-:Y:S01]  /*6890*/  IADD3 R14, P6, PT, R136, UR37, RZ ;  /* 0x00000025880e7c10 */ /* 0x002fe2000ffde0ff */
[----:B------:R1:W5:Y:S01]  /*68a0*/  LDG.E.U8 R216, desc[UR30][R6.64] ;  /* 0x0000001e06d87981 */ /* 0x000362000c1e1100 */
[----:B------:R-:W-:Y:S02]  /*68b0*/  IADD3.X R9, PT, PT, R121, UR6, RZ, P2, !PT ;  /* 0x0000000679097c10 */ /* 0x000fe400097fe4ff */
[----:B------:R-:W-:Y:S01]  /*68c0*/  IADD3.X R11, PT, PT, R129, UR6, RZ, P3, !PT ;  /* 0x00000006810b7c10 */ /* 0x000fe20009ffe4ff */
[----:B------:R-:W5:Y:S01]  /*68d0*/  LDG.E.U8 R212, desc[UR30][R16.64] ;  /* 0x0000001e10d47981 */ /* 0x000f62000c1e1100 */
[----:B------:R-:W-:-:S02]  /*68e0*/  IADD3.X R15, PT, PT, R137, UR6, RZ, P6, !PT ;  /* 0x00000006890f7c10 */ /* 0x000fc4000b7fe4ff */
[----:B0-----:R-:W-:Y:S01]  /*68f0*/  IADD3 R12, P2, PT, R156, UR37, RZ ;  /* 0x000000259c0c7c10 */ /* 0x001fe2000ff5e0ff */
[----:B------:R0:W5:Y:S01]  /*6900*/  LDG.E.U8 R219, desc[UR30][R8.64] ;  /* 0x0000001e08db7981 */ /* 0x000162000c1e1100 */
[----:B------:R-:W-:Y:S02]  /*6910*/  IADD3 RZ, P6, PT, R160, UR37, RZ ;  /* 0x00000025a0ff7c10 */ /* 0x000fe4000ffde0ff */
[----:B------:R-:W-:Y:S01]  /*6920*/  IADD3 R4, P3, PT, R158, UR37, RZ ;  /* 0x000000259e047c10 */ /* 0x000fe2000ff7e0ff */
[----:B-1----:R-:W-:Y:S01]  /*6930*/  VIADD R6, R160, UR37 ;  /* 0x00000025a0067c36 */ /* 0x002fe20008000000 */
[----:B------:R-:W-:Y:S01]  /*6940*/  IADD3.X R13, PT, PT, R157, UR6, RZ, P2, !PT ;  /* 0x000000069d0d7c10 */ /* 0x000fe200097fe4ff */
[----:B------:R-:W5:Y:S01]  /*6950*/  LDG.E.U8 R223, desc[UR30][R10.64] ;  /* 0x0000001e0adf7981 */ /* 0x000f62000c1e1100 */
[----:B------:R-:W-:Y:S02]  /*6960*/  IADD3.X R5, PT, PT, R159, UR6, RZ, P3, !PT ;  /* 0x000000069f057c10 */ /* 0x000fe40009ffe4ff */
[----:B------:R-:W-:Y:S01]  /*6970*/  IADD3.X R7, PT, PT, R161, UR6, RZ, P6, !PT ;  /* 0x00000006a1077c10 */ /* 0x000fe2000b7fe4ff */
[----:B------:R-:W5:Y:S04]  /*6980*/  LDG.E.U8 R224, desc[UR30][R14.64] ;  /* 0x0000001e0ee07981 */ /* 0x000f68000c1e1100 */
[----:B------:R-:W5:Y:S04]  /*6990*/  LDG.E.U8 R225, desc[UR30][R12.64] ;  /* 0x0000001e0ce17981 */ /* 0x000f68000c1e1100 */
[----:B------:R1:W5:Y:S04]  /*69a0*/  LDG.E.U8 R226, desc[UR30][R4.64] ;  /* 0x0000001e04e27981 */ /* 0x000368000c1e1100 */
[----:B------:R1:W5:Y:S01]  /*69b0*/  LDG.E.U8 R227, desc[UR30][R6.64] ;  /* 0x0000001e06e37981 */ /* 0x000362000c1e1100 */
[----:B0-----:R-:W-:-:S04]  /*69c0*/  SHF.R.S32.HI R8, RZ, 0x7, R36 ;  /* 0x00000007ff087819 */ /* 0x001fc80000011424 */
[----:B-1----:R-:W-:-:S04]  /*69d0*/  SGXT R4, R8, 0x1 ;  /* 0x000000010804781a */ /* 0x002fc80000000200 */
[----:B------:R-:W-:Y:S01]  /*69e0*/  LOP3.LUT R5, R4, 0x90, RZ, 0xc0, !PT ;  /* 0x0000009004057812 */ /* 0x000fe200078ec0ff */
[----:B------:R-:W-:Y:S01]  /*69f0*/  FADD R177, -R28, R177 ;  /* 0x000000b11cb17221 */ /* 0x000fe20000000100 */
[----:B------:R-:W-:Y:S02]  /*6a00*/  F2FP.SATFINITE.E4M3.F32.PACK_AB_MERGE_C R180, R181, R180, RZ ;  /* 0x000000b4b5b4723e */ /* 0x000fe400048070ff */
[----:B------:R-:W-:Y:S02]  /*6a10*/  LOP3.LUT R181, R5, 0x7f, R36, 0x78, !PT ;  /* 0x0000007f05b57812 */ /* 0x000fe400078e7824 */
[----:B------:R-:W-:Y:S01]  /*6a20*/  LDTM.16dp32bit_t0_t15.x16 R4, tmem[UR15] ;  /* 0x0000000f000479ee */ /* 0x000fe20008a00000 */
[----:B------:R-:W0:Y:S01]  /*6a30*/  LDTM.16dp32bit_t16_t31.x16 R4, tmem[UR15+0x10] ;  /* 0x0000100f000479ee */ /* 0x000e220008a20000 */
[----:B------:R-:W-:Y:S01]  /*6a40*/  FMUL R177, R177, 1.4426950216293334961 ;  /* 0x3fb8aa3bb1b17820 */ /* 0x000fe20000400000 */
[----:B------:R-:W-:Y:S02]  /*6a50*/  F2FP.SATFINITE.E4M3.F32.PACK_AB_MERGE_C R182, R183, R182, RZ ;  /* 0x000000b6b7b6723e */ /* 0x000fe400048070ff */
[----:B------:R-:W-:-:S02]  /*6a60*/  F2FP.SATFINITE.E4M3.F32.PACK_AB_MERGE_C R184, R185, R184, RZ ;  /* 0x000000b8b9b8723e */ /* 0x000fc400048070ff */
[----:B------:R-:W-:Y:S02]  /*6a70*/  F2FP.SATFINITE.E4M3.F32.PACK_AB_MERGE_C R186, R186, R187, RZ ;  /* 0x000000bbbaba723e */ /* 0x000fe400048070ff */
[----:B------:R-:W-:Y:S02]  /*6a80*/  F2FP.SATFINITE.E4M3.F32.PACK_AB_MERGE_C R188, R189, R188, RZ ;  /* 0x000000bcbdbc723e */ /* 0x000fe400048070ff */
[----:B------:R-:W-:Y:S02]  /*6a90*/  F2FP.SATFINITE.E4M3.F32.PACK_AB_MERGE_C R190, R191, R190, RZ ;  /* 0x000000bebfbe723e */ /* 0x000fe400048070ff */
[----:B------:R-:W-:Y:S02]  /*6aa0*/  F2FP.SATFINITE.E4M3.F32.PACK_AB_MERGE_C R192, R193, R192, RZ ;  /* 0x000000c0c1c0723e */ /* 0x000fe400048070ff */
[----:B------:R-:W-:Y:S02]  /*6ab0*/  F2FP.SATFINITE.E4M3.F32.PACK_AB_MERGE_C R194, R195, R194, RZ ;  /* 0x000000c2c3c2723e */ /* 0x000fe400048070ff */
[----:B------:R-:W-:-:S02]  /*6ac0*/  LOP3.LUT R183, R181, 0x40, RZ, 0x3c, !PT ;  /* 0x00000040b5b77812 */ /* 0x000fc400078e3cff */
[----:B------:R-:W-:Y:S02]  /*6ad0*/  LOP3.LUT R181, R181, 0x60, RZ, 0x3c, !PT ;  /* 0x00000060b5b57812 */ /* 0x000fe400078e3cff */
[----:B------:R-:W-:Y:S02]  /*6ae0*/  F2FP.SATFINITE.E4M3.F32.PACK_AB_MERGE_C R21, R21, R20, R182 ;  /* 0x000000141515723e */ /* 0x000fe400048070b6 */
[----:B------:R-:W-:Y:S02]  /*6af0*/  F2FP.SATFINITE.E4M3.F32.PACK_AB_MERGE_C R20, R178, R179, R180 ;  /* 0x000000b3b214723e */ /* 0x000fe400048070b4 */
[----:B------:R-:W-:Y:S02]  /*6b00*/  F2FP.SATFINITE.E4M3.F32.PACK_AB_MERGE_C R22, R35, R22, R184 ;  /* 0x000000162316723e */ /* 0x000fe400048070b8 */
[----:B------:R-:W-:Y:S02]  /*6b10*/  F2FP.SATFINITE.E4M3.F32.PACK_AB_MERGE_C R23, R23, R34, R186 ;  /* 0x000000221717723e */ /* 0x000fe400048070ba */
[----:B------:R-:W-:-:S02]  /*6b20*/  F2FP.SATFINITE.E4M3.F32.PACK_AB_MERGE_C R25, R25, R32, R190 ;  /* 0x000000201919723e */ /* 0x000fc400048070be */
[----:B------:R-:W-:Y:S02]  /*6b30*/  F2FP.SATFINITE.E4M3.F32.PACK_AB_MERGE_C R24, R24, R33, R188 ;  /* 0x000000211818723e */ /* 0x000fe400048070bc */
[----:B------:R-:W-:Y:S02]  /*6b40*/  F2FP.SATFINITE.E4M3.F32.PACK_AB_MERGE_C R26, R26, R31, R192 ;  /* 0x0000001f1a1a723e */ /* 0x000fe400048070c0 */
[----:B------:R-:W-:Y:S01]  /*6b50*/  F2FP.SATFINITE.E4M3.F32.PACK_AB_MERGE_C R27, R27, R30, R194 ;  /* 0x0000001e1b1b723e */ /* 0x000fe200048070c2 */
[----:B------:R-:W-:Y:S01]  /*6b60*/  ULEA UR18, UR23, UR13, 0x3 ;  /* 0x0000000d17127291 */ /* 0x000fe2000f8e18ff */
[----:B------:R-:W-:-:S03]  /*6b70*/  UMOV UR6, UR7 ;  /* 0x0000000700067c82 */ /* 0x000fc60008000000 */
[----:B------:R-:W-:Y:S01]  /*6b80*/  UIADD3 UR18, UPT, UPT, UR18, 0x9000, URZ ;  /* 0x0000900012127890 */ /* 0x000fe2000fffe0ff */
[----:B---3--:R1:W-:Y:S02]  /*6b90*/  STS.U8 [R37+UR13+0x6400], R196 ;  /* 0x006400c425007988 */ /* 0x0083e4000800000d */
[----:B-1----:R-:W0:Y:S02]  /*6ba0*/  MUFU.EX2 R196, R177 ;  /* 0x000000b100c47308 */ /* 0x002e240000000800 */
[----:B--2---:R1:W-:Y:S04]  /*6bb0*/  STS.U8 [R37+UR13+0x6000], R206 ;  /* 0x006000ce25007988 */ /* 0x0043e8000800000d */
[----:B----4-:R1:W-:Y:S04]  /*6bc0*/  STS.U8 [R37+UR13+0x6800], R208 ;  /* 0x006800d025007988 */ /* 0x0103e8000800000d */
[----:B-----5:R1:W-:Y:S04]  /*6bd0*/  STS.U8 [R37+UR13+0x6c00], R200 ;  /* 0x006c00c825007988 */ /* 0x0203e8000800000d */
[----:B------:R1:W-:Y:S04]  /*6be0*/  STS.U8 [R37+UR13+0x7000], R204 ;  /* 0x007000cc25007988 */ /* 0x0003e8000800000d */
[----:B------:R1:W-:Y:S01]  /*6bf0*/  STS.U8 [R37+UR13+0x7400], R202 ;  /* 0x007400ca25007988 */ /* 0x0003e2000800000d */
[----:B0-----:R-:W-:-:S03]  /*6c00*/  FMUL R4, R196, R4 ;  /* 0x00000004c4047220 */ /* 0x001fc60000400000 */
[----:B------:R1:W-:Y:S01]  /*6c10*/  STS.U8 [R37+UR13+0x7800], R198 ;  /* 0x007800c625007988 */ /* 0x0003e2000800000d */
[----:B------:R-:W-:-:S03]  /*6c20*/  FMUL R5, R196, R5 ;  /* 0x00000005c4057220 */ /* 0x000fc60000400000 */
[----:B------:R1:W-:Y:S01]  /*6c30*/  STS.U8 [R37+UR13+0x7c00], R210 ;  /* 0x007c00d225007988 */ /* 0x0003e2000800000d */
[C---:B------:R-:W-:Y:S01]  /*6c40*/  FMUL R6, R196.reuse, R6 ;  /* 0x00000006c4067220 */ /* 0x040fe20000400000 */
[C---:B------:R-:W-:Y:S02]  /*6c50*/  FMUL R7, R196.reuse, R7 ;  /* 0x00000007c4077220 */ /* 0x040fe40000400000 */
[----:B------:R1:W-:Y:S01]  /*6c60*/  STS.U8 [R38+UR13+0x7d00], R197 ;  /* 0x007d00c526007988 */ /* 0x0003e2000800000d */
[C---:B------:R-:W-:Y:S01]  /*6c70*/  FMUL R8, R196.reuse, R8 ;  /* 0x00000008c4087220 */ /* 0x040fe20000400000 */
[C---:B------:R-:W-:Y:S02]  /*6c80*/  FMUL R9, R196.reuse, R9 ;  /* 0x00000009c4097220 */ /* 0x040fe40000400000 */
[----:B------:R1:W-:Y:S01]  /*6c90*/  STS.U8 [R38+UR13+0x6100], R199 ;  /* 0x006100c726007988 */ /* 0x0003e2000800000d */
[C---:B------:R-:W-:Y:S01]  /*6ca0*/  FMUL R10, R196.reuse, R10 ;  /* 0x0000000ac40a7220 */ /* 0x040fe20000400000 */
[----:B------:R-:W-:-:S02]  /*6cb0*/  FMUL R11, R196, R11 ;  /* 0x0000000bc40b7220 */ /* 0x000fc40000400000 */
        /* <DEDUP_REMOVED lines=11> */
[----:B------:R-:W-:Y:S02]  /*6d70*/  FMUL R19, R196, R19 ;  /* 0x00000013c4137220 */ /* 0x000fe40000400000 */
        /* <DEDUP_REMOVED lines=20> */
[----:B------:R-:W-:Y:S01]  /*6ec0*/  NOP ;  /* 0x0000000000007918 */ /* 0x000fe20000000000 */
[----:B------:R1:W-:Y:S01]  /*6ed0*/  STTM.16dp32bit_t0_t15.x16 tmem[UR15], R4 ;  /* 0x00000004000079ed */ /* 0x0003e20008a0000f */
[----:B------:R1:W-:Y:S01]  /*6ee0*/  STTM.16dp32bit_t16_t31.x16 tmem[UR15+0x10], R4 ;  /* 0x00001004000079ed */ /* 0x0003e20008a2000f */
[----:B------:R-:W0:Y:S02]  /*6ef0*/  FENCE.VIEW.ASYNC.T ;  /* 0x00000000000073c6 */ /* 0x000e240000000200 */
[----:B0-----:R-:W-:Y:S06]  /*6f00*/  BAR.SYNC.DEFER_BLOCKING 0x0 ;  /* 0x0000000000007b1d */ /* 0x001fec0000010000 */
[----:B------:R0:W-:Y:S06]  /*6f10*/  MEMBAR.ALL.CTA ;  /* 0x0000000000007992 */ /* 0x0001ec0000008000 */
[----:B0-----:R-:W0:Y:S02]  /*6f20*/  FENCE.VIEW.ASYNC.S ;  /* 0x00000000000073c6 */ /* 0x001e240000000000 */
[----:B0-----:R-:W-:Y:S06]  /*6f30*/  BAR.SYNC.DEFER_BLOCKING 0x0 ;  /* 0x0000000000007b1d */ /* 0x001fec0000010000 */
[----:B------:R-:W-:Y:S05]  /*6f40*/  BRA.U UP2, `(.L_x_15) ;  /* 0x00000001024c7547 */ /* 0x000fea000b800000 */
[----:B------:R-:W-:Y:S01]  /*6f50*/  UMOV UR25, 0x40004040 ;  /* 0x4000404000197882 */ /* 0x000fe20000000000 */
        /* <DEDUP_REMOVED lines=18> */
.L_x_15:
[----:B------:R-:W-:Y:S01]  /*7080*/  UIADD3 UR23, UPT, UPT, UR23, 0x1, URZ ;  /* 0x0000000117177890 */ /* 0x000fe2000fffe0ff */
[----:B------:R-:W-:Y:S01]  /*7090*/  FFMA R172, R196, R172, R29 ;  /* 0x000000acc4ac7223 */ /* 0x000fe2000000001d */
[----:B------:R-:W-:Y:S01]  /*70a0*/  IMAD.IADD R175, R173, 0x1, R175 ;  /* 0x00000001adaf7824 */ /* 0x000fe200078e02af */
[----:B------:R-:W-:Y:S01]  /*70b0*/  UIADD3 UR37, UPT, UPT, UR22, UR37, URZ ;  /* 0x0000002516257290 */ /* 0x000fe2000fffe0ff */
[----:B------:R-:W-:Y:S01]  /*70c0*/  IMAD.U32 R196, RZ, RZ, UR6 ;  /* 0x00000006ffc47e24 */ /* 0x000fe2000f8e00ff */
[----:B------:R-:W-:Y:S01]  /*70d0*/  UISETP.GT.AND UP3, UPT, UR23, 0x1, UPT ;  /* 0x000000011700788c */ /* 0x000fe2000bf64270 */
[----:B------:R-:W-:Y:S01]  /*70e0*/  IMAD.MOV.U32 R177, RZ, RZ, R28 ;  /* 0x000000ffffb17224 */ /* 0x000fe200078e001c */
[----:B------:R-:W-:Y:S02]  /*70f0*/  UMOV UR8, UR27 ;  /* 0x0000001b00087c82 */ /* 0x000fe40008000000 */
[----:B0-----:R-:W-:Y:S02]  /*7100*/  USEL UR7, URZ, 0x1, !UP3 ;  /* 0x00000001ff077887 */ /* 0x001fe4000d800000 */
[----:B------:R-:W-:-:S02]  /*7110*/  USEL UR23, UR23, URZ, !UP3 ;  /* 0x000000ff17177287 */ /* 0x000fc4000d800000 */
[----:B------:R-:W-:Y:S02]  /*7120*/  UISETP.GE.AND UP3, UPT, UR27, UR19, UPT ;  /* 0x000000131b00728c */ /* 0x000fe4000bf66270 */
[----:B------:R-:W-:-:S07]  /*7130*/  ULOP3.LUT UR7, UR6, UR7, URZ, 0x3c, !UPT ;  /* 0x0000000706077292 */ /* 0x000fce000f8e3cff */
[----:B------:R-:W-:Y:S05]  /*7140*/  BRA.U !UP3, `(.L_x_16) ;  /* 0xffffffd10bf47547 */ /* 0x000fea000b83ffff */
.L_x_11:
[----:B------:R-:W-:Y:S01]  /*7150*/  UISETP.GE.AND UP1, UPT, UR36, 0x1, UPT ;  /* 0x000000012400788c */ /* 0x000fe2000bf26270 */
[----:B------:R-:W-:-:S08]  /*7160*/  FSETP.GT.AND P2, PT, |R172|, 8.50705917302346158658e+37, PT ;  /* 0x7e800000ac00780b */ /* 0x000fd00003f44200 */
[----:B------:R-:W-:Y:S05]  /*7170*/  BRA.U !UP1, `(.L_x_17) ;  /* 0x0000000109107547 */ /* 0x000fea000b800000 */
[----:B------:R-:W-:-:S06]  /*7180*/  USHF.L.U32 UR6, UR6, 0x1f, URZ ;  /* 0x0000001f06067899 */ /* 0x000fcc00080006ff */
[----:B-1-3--:R-:W-:-:S04]  /*7190*/  IMAD.U32 R4, RZ, RZ, UR6 ;  /* 0x00000006ff047e24 */ /* 0x00afc8000f8e00ff */
[----:B------:R-:W1:Y:S02]  /*71a0*/  SYNCS.PHASECHK.TRANS64.TRYWAIT P0, [UR18], R4 ;  /* 0x00000004ff0075a7 */ /* 0x000e640008001112 */
[----:B-1----:R-:W-:Y:S05]  /*71b0*/  @!P0 BRA `(.L_x_18) ;  /* 0x0000001400288947 */ /* 0x002fea0003800000 */
.L_x_17:
[----:B------:R-:W-:Y:S01]  /*71c0*/  BAR.SYNC.DEFER_BLOCKING 0x0 ;  /* 0x0000000000007b1d */ /* 0x000fe20000010000 */
[C---:B------:R-:W-:Y:S01]  /*71d0*/  FSETP.GEU.AND P3, PT, |R172|.reuse, 1.175494350822287508e-38, PT ;  /* 0x00800000ac00780b */ /* 0x040fe20003f6e200 */
[C---:B01----:R-:W-:Y:S01]  /*71e0*/  FMUL R20, R172.reuse, 8388608 ;  /* 0x4b000000ac147820 */ /* 0x043fe20000400000 */
[----:B------:R-:W-:Y:S01]  /*71f0*/  FSETP.GEU.AND P0, PT, R172, 1.175494350822287508e-38, PT ;  /* 0x00800000ac00780b */ /* 0x000fe20003f0e000 */
[C---:B------:R-:W-:Y:S01]  /*7200*/  IMAD.SHL.U32 R21, R36.reuse, 0x20, RZ ;  /* 0x0000002024157824 */ /* 0x040fe200078e00ff */
[--C-:B------:R-:W-:Y:S01]  /*7210*/  SHF.R.S32.HI R23, RZ, 0x5, R36.reuse ;  /* 0x00000005ff177819 */ /* 0x100fe20000011424 */
[----:B------:R-:W-:Y:S01]  /*7220*/  IMAD.SHL.U32 R22, R36, 0x2, RZ ;  /* 0x0000000224167824 */ /* 0x000fe200078e00ff */
[----:B------:R-:W-:Y:S01]  /*7230*/  FSEL R27, R20, R172, !P0 ;  /* 0x000000ac141b7208 */ /* 0x000fe20004000000 */
[----:B------:R-:W-:Y:S01]  /*7240*/  @P2 FMUL R172, R172, 0.25 ;  /* 0x3e800000acac2820 */ /* 0x000fe20000400000 */
[----:B------:R-:W-:Y:S01]  /*7250*/  LOP3.LUT R20, R21, 0x300, RZ, 0xc0, !PT ;  /* 0x0000030015147812 */ /* 0x000fe200078ec0ff */
[----:B------:R-:W0:Y:S01]  /*7260*/  LDCU.64 UR4, c[0x0][0x3e0] ;  /* 0x00007c00ff0477ac */ /* 0x000e220008000a00 */
[----:B------:R-:W-:Y:S01]  /*7270*/  LOP3.LUT R22, R22, 0x80, RZ, 0xc0, !PT ;  /* 0x0000008016167812 */ /* 0x000fe200078ec0ff */
[----:B------:R-:W1:Y:S01]  /*7280*/  LDC.64 R32, c[0x0][0x398] ;  /* 0x0000e600ff207b82 */ /* 0x000e620000000a00 */
[----:B------:R-:W-:Y:S01]  /*7290*/  LOP3.LUT R24, R20, 0x70, R41, 0xf8, !PT ;  /* 0x0000007014187812 */ /* 0x000fe200078ef829 */
[----:B------:R-:W-:Y:S01]  /*72a0*/  @!P3 FMUL R172, R172, 16777216 ;  /* 0x4b800000acacb820 */ /* 0x000fe20000400000 */
[----:B------:R-:W-:Y:S01]  /*72b0*/  SGXT R21, R23, 0x1 ;  /* 0x000000011715781a */ /* 0x000fe20000000200 */
[----:B------:R-:W-:Y:S01]  /*72c0*/  VIADD R23, R22, UR13 ;  /* 0x0000000d16177c36 */ /* 0x000fe20008000000 */
[----:B------:R-:W-:Y:S01]  /*72d0*/  SHF.R.S32.HI R25, RZ, 0x2, R36 ;  /* 0x00000002ff197819 */ /* 0x000fe20000011424 */
[----:B------:R-:W2:Y:S01]  /*72e0*/  MUFU.RCP R20, R172 ;  /* 0x000000ac00147308 */ /* 0x000ea20000001000 */
[----:B------:R-:W-:Y:S01]  /*72f0*/  LOP3.LUT R21, R24, 0x840, R21, 0x78, !PT ;  /* 0x0000084018157812 */ /* 0x000fe200078e7815 */
[----:B------:R-:W-:Y:S01]  /*7300*/  IMAD R2, R2, 0x8, R23 ;  /* 0x0000000802027824 */ /* 0x000fe200078e0217 */
[----:B------:R-:W-:Y:S01]  /*7310*/  SGXT R22, R25, 0x1 ;  /* 0x000000011916781a */ /* 0x000fe20000000200 */
[----:B------:R-:W-:Y:S01]  /*7320*/  IMAD.SHL.U32 R23, R36, 0x8, RZ ;  /* 0x0000000824177824 */ /* 0x000fe200078e00ff */
[----:B------:R-:W-:Y:S01]  /*7330*/  LOP3.LUT R41, R41, 0x30, RZ, 0xc0, !PT ;  /* 0x0000003029297812 */ /* 0x000fe200078ec0ff */
[----:B------:R-:W4:Y:S02]  /*7340*/  @!P1 SYNCS.CCTL.IV [UR13+0x9000] ;  /* 0x00900000ff0099b1 */ /* 0x000f24000800000d */
[----:B----4-:R-:W-:Y:S01]  /*7350*/  BAR.SYNC.DEFER_BLOCKING 0x0 ;  /* 0x0000000000007b1d */ /* 0x010fe20000010000 */
[----:B------:R-:W-:Y:S01]  /*7360*/  IMAD.IADD R21, R21, 0x1, R2 ;  /* 0x0000000115157824 */ /* 0x000fe200078e0202 */
[----:B------:R-:W-:Y:S01]  /*7370*/  LOP3.LUT R22, R22, 0x840, RZ, 0xc0, !PT ;  /* 0x0000084016167812 */ /* 0x000fe200078ec0ff */
[----:B------:R-:W-:Y:S01]  /*7380*/  VIADD R41, R41, UR13 ;  /* 0x0000000d29297c36 */ /* 0x000fe20008000000 */
[----:B0-----:R-:W-:-:S02]  /*7390*/  UIMAD UR4, UR12, UR4, URZ ;  /* 0x000000040c0472a4 */ /* 0x001fc4000f8e02ff */
[----:B------:R-:W-:Y:S02]  /*73a0*/  LOP3.LUT R23, R22, 0x40, R23, 0x78, !PT ;  /* 0x0000004016177812 */ /* 0x000fe400078e7817 */
[----:B------:R-:W0:Y:S01]  /*73b0*/  LDC R24, c[0x0][0x3e8] ;  /* 0x0000fa00ff187b82 */ /* 0x000e220000000800 */
[----:B---3--:R-:W-:Y:S01]  /*73c0*/  LDTM.16dp32bit_t0_t15.x16 R4, tmem[UR15] ;  /* 0x0000000f000479ee */ /* 0x008fe20008a00000 */
[----:B------:R-:W3:Y:S01]  /*73d0*/  LDTM.16dp32bit_t16_t31.x16 R4, tmem[UR15+0x10] ;  /* 0x0000100f000479ee */ /* 0x000ee20008a20000 */
[----:B------:R-:W4:Y:S01]  /*73e0*/  @!P1 SYNCS.CCTL.IV [UR13+0x9008] ;  /* 0x00900800ff0099b1 */ /* 0x000f22000800000d */
[----:B------:R-:W-:Y:S01]  /*73f0*/  NOP ;  /* 0x0000000000007918 */ /* 0x000fe20000000000 */
[----:B------:R-:W-:Y:S01]  /*7400*/  FSETP.NEU.AND P1, PT, R27, RZ, PT ;  /* 0x000000ff1b00720b */ /* 0x000fe20003f2d000 */
[----:B---3--:R-:W-:Y:S01]  /*7410*/  @P2 FMUL R4, R4, 0.25 ;  /* 0x3e80000004042820 */ /* 0x008fe20000400000 */
[----:B------:R-:W-:Y:S01]  /*7420*/  @P2 FMUL R5, R5, 0.25 ;  /* 0x3e80000005052820 */ /* 0x000fe20000400000 */
[----:B------:R-:W-:Y:S01]  /*7430*/  @P2 FMUL R8, R8, 0.25 ;  /* 0x3e80000008082820 */ /* 0x000fe20000400000 */
[----:B------:R-:W-:Y:S01]  /*7440*/  @P2 FMUL R9, R9, 0.25 ;  /* 0x3e80000009092820 */ /* 0x000fe20000400000 */
[----:B------:R-:W-:Y:S01]  /*7450*/  @P2 FMUL R12, R12, 0.25 ;  /* 0x3e8000000c0c2820 */ /* 0x000fe20000400000 */
[----:B------:R-:W-:Y:S01]  /*7460*/  @P2 FMUL R13, R13, 0.25 ;  /* 0x3e8000000d0d2820 */ /* 0x000fe20000400000 */
[----:B------:R-:W-:Y:S01]  /*7470*/  @!P3 FMUL R4, R4, 16777216 ;  /* 0x4b8000000404b820 */ /* 0x000fe20000400000 */
[----:B------:R-:W-:Y:S01]  /*7480*/  @!P3 FMUL R5, R5, 16777216 ;  /* 0x4b8000000505b820 */ /* 0x000fe20000400000 */
[----:B------:R-:W-:Y:S01]  /*7490*/  @!P3 FMUL R8, R8, 16777216 ;  /* 0x4b8000000808b820 */ /* 0x000fe20000400000 */
[----:B------:R-:W-:Y:S01]  /*74a0*/  @!P3 FMUL R9, R9, 16777216 ;  /* 0x4b8000000909b820 */ /* 0x000fe20000400000 */
[----:B------:R-:W-:Y:S01]  /*74b0*/  @!P3 FMUL R12, R12, 16777216 ;  /* 0x4b8000000c0cb820 */ /* 0x000fe20000400000 */
[----:B------:R-:W-:Y:S01]  /*74c0*/  @!P3 FMUL R13, R13, 16777216 ;  /* 0x4b8000000d0db820 */ /* 0x000fe20000400000 */
[C---:B--2---:R-:W-:Y:S01]  /*74d0*/  FMUL R4, R20.reuse, R4 ;  /* 0x0000000414047220 */ /* 0x044fe20000400000 */
[C---:B------:R-:W-:Y:S01]  /*74e0*/  FMUL R5, R20.reuse, R5 ;  /* 0x0000000514057220 */ /* 0x040fe20000400000 */
[C---:B------:R-:W-:Y:S01]  /*74f0*/  FMUL R8, R20.reuse, R8 ;  /* 0x0000000814087220 */ /* 0x040fe20000400000 */
[C---:B------:R-:W-:Y:S01]  /*7500*/  FMUL R9, R20.reuse, R9 ;  /* 0x0000000914097220 */ /* 0x040fe20000400000 */
[C---:B------:R-:W-:Y:S01]  /*7510*/  FMUL R12, R20.reuse, R12 ;  /* 0x0000000c140c7220 */ /* 0x040fe20000400000 */
[----:B------:R-:W-:Y:S01]  /*7520*/  FMUL R13, R20, R13 ;  /* 0x0000000d140d7220 */ /* 0x000fe20000400000 */
[----:B------:R-:W-:Y:S01]  /*7530*/  @P2 FMUL R6, R6, 0.25 ;  /* 0x3e80000006062820 */ /* 0x000fe20000400000 */
[----:B------:R-:W-:Y:S01]  /*7540*/  @P2 FMUL R7, R7, 0.25 ;  /* 0x3e80000007072820 */ /* 0x000fe20000400000 */
[----:B------:R-:W-:Y:S01]  /*7550*/  @P2 FMUL R10, R10, 0.25 ;  /* 0x3e8000000a0a2820 */ /* 0x000fe20000400000 */
[----:B------:R-:W-:Y:S01]  /*7560*/  @P2 FMUL R11, R11, 0.25 ;  /* 0x3e8000000b0b2820 */ /* 0x000fe20000400000 */
[----:B------:R-:W-:Y:S01]  /*7570*/  @P2 FMUL R14, R14, 0.25 ;  /* 0x3e8000000e0e2820 */ /* 0x000fe20000400000 */
[----:B------:R-:W-:Y:S01]  /*7580*/  @P2 FMUL R15, R15, 0.25 ;  /* 0x3e8000000f0f2820 */ /* 0x000fe20000400000 */
[----:B------:R-:W-:Y:S01]  /*7590*/  @P2 FMUL R16, R16, 0.25 ;  /* 0x3e80000010102820 */ /* 0x000fe20000400000 */
[----:B------:R-:W-:Y:S01]  /*75a0*/  @P2 FMUL R17, R17, 0.25 ;  /* 0x3e80000011112820 */ /* 0x000fe20000400000 */
[----:B------:R-:W-:Y:S01]  /*75b0*/  F2FP.SATFINITE.E4M3.F32.PACK_AB_MERGE_C R4, R5, R4, RZ ;  /* 0x000000040504723e */ /* 0x000fe200048070ff */
[----:B------:R-:W-:Y:S01]  /*75c0*/  @!P3 FMUL R6, R6, 16777216 ;  /* 0x4b8000000606b820 */ /* 0x000fe20000400000 */
[----:B------:R-:W-:Y:S01]  /*75d0*/  F2FP.SATFINITE.E4M3.F32.PACK_AB_MERGE_C R8, R9, R8, RZ ;  /* 0x000000080908723e */ /* 0x000fe200048070ff */
[----:B------:R-:W-:Y:S01]  /*75e0*/  @!P3 FMUL R7, R7, 16777216 ;  /* 0x4b8000000707b820 */ /* 0x000fe20000400000 */
[----:B------:R-:W-:Y:S01]  /*75f0*/  F2FP.SATFINITE.E4M3.F32.PACK_AB_MERGE_C R12, R13, R12, RZ ;  /* 0x0000000c0d0c723e */ /* 0x000fe200048070ff */
[----:B------:R-:W-:Y:S01]  /*7600*/  @!P3 FMUL R10, R10, 16777216 ;  /* 0x4b8000000a0ab820 */ /* 0x000fe20000400000 */
[----:B------:R-:W-:Y:S01]  /*7610*/  @!P3 FMUL R11, R11, 16777216 ;  /* 0x4b8000000b0bb820 */ /* 0x000fe20000400000 */
[----:B------:R-:W-:Y:S01]  /*7620*/  @!P3 FMUL R14, R14, 16777216 ;  /* 0x4b8000000e0eb820 */ /* 0x000fe20000400000 */
[----:B------:R-:W-:Y:S01]  /*7630*/  @!P3 FMUL R15, R15, 16777216 ;  /* 0x4b8000000f0fb820 */ /* 0x000fe20000400000 */
[----:B------:R-:W-:Y:S01]  /*7640*/  @!P3 FMUL R16, R16, 16777216 ;  /* 0x4b8000001010b820 */ /* 0x000fe20000400000 */
[----:B------:R-:W-:Y:S01]  /*7650*/  @!P3 FMUL R17, R17, 16777216 ;  /* 0x4b8000001111b820 */ /* 0x000fe20000400000 */
[C---:B------:R-:W-:Y:S01]  /*7660*/  FMUL R6, R20.reuse, R6 ;  /* 0x0000000614067220 */ /* 0x040fe20000400000 */
[C---:B------:R-:W-:Y:S01]  /*7670*/  FMUL R7, R20.reuse, R7 ;  /* 0x0000000714077220 */ /* 0x040fe20000400000 */
[C---:B------:R-:W-:Y:S01]  /*7680*/  FMUL R10, R20.reuse, R10 ;  /* 0x0000000a140a7220 */ /* 0x040fe20000400000 */
[C---:B------:R-:W-:Y:S01]  /*7690*/  FMUL R11, R20.reuse, R11 ;  /* 0x0000000b140b7220 */ /* 0x040fe20000400000 */
[C---:B------:R-:W-:Y:S01]  /*76a0*/  FMUL R14, R20.reuse, R14 ;  /* 0x0000000e140e7220 */ /* 0x040fe20000400000 */
[----:B------:R-:W-:Y:S01]  /*76b0*/  FMUL R15, R20, R15 ;  /* 0x0000000f140f7220 */ /* 0x000fe20000400000 */
[----:B------:R-:W-:Y:S01]  /*76c0*/  LOP3.LUT R4, R4, 0xffff, RZ, 0xc0, !PT ;  /* 0x0000ffff04047812 */ /* 0x000fe200078ec0ff */
[----:B------:R-:W-:Y:S01]  /*76d0*/  FMUL R16, R20, R16 ;  /* 0x0000001014107220 */ /* 0x000fe20000400000 */
[----:B------:R-:W-:Y:S01]  /*76e0*/  LOP3.LUT R25, R12, 0xffff, RZ, 0xc0, !PT ;  /* 0x0000ffff0c197812 */ /* 0x000fe200078ec0ff */
[----:B------:R-:W-:Y:S01]  /*76f0*/  FMUL R17, R20, R17 ;  /* 0x0000001114117220 */ /* 0x000fe20000400000 */
[----:B------:R-:W-:Y:S01]  /*7700*/  LOP3.LUT R13, R8, 0xffff, RZ, 0xc0, !PT ;  /* 0x0000ffff080d7812 */ /* 0x000fe200078ec0ff */
[----:B------:R-:W-:Y:S01]  /*7710*/  @P2 FMUL R18, R18, 0.25 ;  /* 0x3e80000012122820 */ /* 0x000fe20000400000 */
[----:B------:R-:W-:Y:S01]  /*7720*/  PRMT R5, R25, 0x3340, R0 ;  /* 0x0000334019057816 */ /* 0x000fe20000000000 */
[----:B------:R-:W-:Y:S01]  /*7730*/  @P2 FMUL R19, R19, 0.25 ;  /* 0x3e80000013132820 */ /* 0x000fe20000400000 */
[----:B------:R-:W-:Y:S01]  /*7740*/  PRMT R2, R4, 0x3340, R13 ;  /* 0x0000334004027816 */ /* 0x000fe2000000000d */
[----:B------:R-:W-:Y:S01]  /*7750*/  @!P3 FMUL R18, R18, 16777216 ;  /* 0x4b8000001212b820 */ /* 0x000fe20000400000 */
[----:B------:R-:W-:Y:S01]  /*7760*/  F2FP.SATFINITE.E4M3.F32.PACK_AB_MERGE_C R6, R7, R6, RZ ;  /* 0x000000060706723e */ /* 0x000fe200048070ff */
[----:B------:R-:W-:Y:S01]  /*7770*/  @!P3 FMUL R19, R19, 16777216 ;  /* 0x4b8000001313b820 */ /* 0x000fe20000400000 */
[----:B------:R-:W-:Y:S01]  /*7780*/  F2FP.SATFINITE.E4M3.F32.PACK_AB_MERGE_C R10, R11, R10, RZ ;  /* 0x0000000a0b0a723e */ /* 0x000fe200048070ff */
[C---:B------:R-:W-:Y:S01]  /*7790*/  FMUL R18, R20.reuse, R18 ;  /* 0x0000001214127220 */ /* 0x040fe20000400000 */
[----:B------:R-:W-:Y:S01]  /*77a0*/  F2FP.SATFINITE.E4M3.F32.PACK_AB_MERGE_C R14, R15, R14, RZ ;  /* 0x0000000e0f0e723e */ /* 0x000fe200048070ff */
[----:B------:R-:W-:Y:S01]  /*77b0*/  FMUL R19, R20, R19 ;  /* 0x0000001314137220 */ /* 0x000fe20000400000 */
[----:B------:R-:W-:-:S02]  /*77c0*/  F2FP.SATFINITE.E4M3.F32.PACK_AB_MERGE_C R16, R17, R16, RZ ;  /* 0x000000101110723e */ /* 0x000fc400048070ff */
[----:B------:R-:W-:Y:S02]  /*77d0*/  PRMT R9, R2, 0x5410, R5 ;  /* 0x0000541002097816 */ /* 0x000fe40000000005 */
[----:B------:R-:W-:Y:S02]  /*77e0*/  LOP3.LUT R12, R6, 0xffff, RZ, 0xc0, !PT ;  /* 0x0000ffff060c7812 */ /* 0x000fe400078ec0ff */
[----:B------:R-:W-:Y:S02]  /*77f0*/  LOP3.LUT R15, R10, 0xffff, RZ, 0xc0, !PT ;  /* 0x0000ffff0a0f7812 */ /* 0x000fe400078ec0ff */
[----:B------:R-:W-:Y:S02]  /*7800*/  LOP3.LUT R17, R14, 0xffff, RZ, 0xc0, !PT ;  /* 0x0000ffff0e117812 */ /* 0x000fe400078ec0ff */
[----:B------:R-:W-:Y:S02]  /*7810*/  SHF.R.U32.HI R2, RZ, 0x8, R4 ;  /* 0x00000008ff027819 */ /* 0x000fe40000011604 */
[----:B------:R-:W-:-:S02]  /*7820*/  SHF.R.U32.HI R4, RZ, 0x8, R13 ;  /* 0x00000008ff047819 */ /* 0x000fc4000001160d */
[----:B------:R-:W-:Y:S02]  /*7830*/  SHF.R.U32.HI R5, RZ, 0x8, R25 ;  /* 0x00000008ff057819 */ /* 0x000fe40000011619 */
[----:B------:R-:W-:Y:S02]  /*7840*/  PRMT R11, R17, 0x3340, R0 ;  /* 0x00003340110b7816 */ /* 0x000fe40000000000 */
[----:B------:R-:W-:Y:S02]  /*7850*/  PRMT R6, R12, 0x3340, R15 ;  /* 0x000033400c067816 */ /* 0x000fe4000000000f */
[----:B------:R-:W-:Y:S01]  /*7860*/  LOP3.LUT R7, R2, 0xffff, RZ, 0xc0, !PT ;  /* 0x0000ffff02077812 */ /* 0x000fe200078ec0ff */
[----:B------:R-:W-:Y:S01]  /*7870*/  VIADD R2, R27, 0xc0cafb0d ;  /* 0xc0cafb0d1b027836 */ /* 0x000fe20000000000 */
[----:B------:R-:W-:Y:S02]  /*7880*/  LOP3.LUT R4, R4, 0xffff, RZ, 0xc0, !PT ;  /* 0x0000ffff04047812 */ /* 0x000fe400078ec0ff */
[----:B------:R-:W-:-:S02]  /*7890*/  LOP3.LUT R5, R5, 0xffff, RZ, 0xc0, !PT ;  /* 0x0000ffff05057812 */ /* 0x000fc400078ec0ff */
[----:B------:R-:W-:Y:S02]  /*78a0*/  PRMT R13, R6, 0x5410, R11 ;  /* 0x00005410060d7816 */ /* 0x000fe4000000000b */
[----:B------:R-:W-:Y:S02]  /*78b0*/  PRMT R8, R7, 0x3340, R4 ;  /* 0x0000334007087816 */ /* 0x000fe40000000004 */
[----:B------:R-:W-:Y:S02]  /*78c0*/  PRMT R11, R5, 0x3340, R0 ;  /* 0x00003340050b7816 */ /* 0x000fe40000000000 */
[----:B------:R-:W-:Y:S02]  /*78d0*/  SHF.R.U32.HI R5, RZ, 0x8, R12 ;  /* 0x00000008ff057819 */ /* 0x000fe4000001160c */
[----:B------:R-:W-:Y:S01]  /*78e0*/  SHF.R.U32.HI R6, RZ, 0x8, R15 ;  /* 0x00000008ff067819 */ /* 0x000fe2000001160f */
[----:B------:R-:W-:Y:S01]  /*78f0*/  IMAD.MOV.U32 R15, RZ, RZ, 0x3dc6b27f ;  /* 0x3dc6b27fff0f7424 */ /* 0x000fe200078e00ff */
[----:B------:R-:W-:-:S02]  /*7900*/  SHF.R.U32.HI R7, RZ, 0x8, R17 ;  /* 0x00000008ff077819 */ /* 0x000fc40000011611 */
[----:B------:R-:W-:Y:S02]  /*7910*/  LOP3.LUT R5, R5, 0xffff, RZ, 0xc0, !PT ;  /* 0x0000ffff05057812 */ /* 0x000fe400078ec0ff */
[----:B------:R-:W-:Y:S02]  /*7920*/  LOP3.LUT R6, R6, 0xffff, RZ, 0xc0, !PT ;  /* 0x0000ffff06067812 */ /* 0x000fe400078ec0ff */
[----:B------:R-:W-:Y:S02]  /*7930*/  LOP3.LUT R7, R7, 0xffff, RZ, 0xc0, !PT ;  /* 0x0000ffff07077812 */ /* 0x000fe400078ec0ff */
[----:B------:R-:W-:Y:S02]  /*7940*/  F2FP.SATFINITE.E4M3.F32.PACK_AB_MERGE_C R18, R19, R18, RZ ;  /* 0x000000121312723e */ /* 0x000fe400048070ff */
[----:B------:R-:W-:Y:S02]  /*7950*/  PRMT R6, R5, 0x3340, R6 ;  /* 0x0000334005067816 */ /* 0x000fe40000000006 */
[----:B------:R-:W-:Y:S01]  /*7960*/  PRMT R7, R7, 0x3340, R0 ;  /* 0x0000334007077816 */ /* 0x000fe20000000000 */
[----:B------:R-:W-:Y:S01]  /*7970*/  IMAD R0, R0, 0x40, R41 ;  /* 0x0000004000007824 */ /* 0x000fe200078e0229 */
[----:B------:R-:W-:-:S02]  /*7980*/  LOP3.LUT R2, R2, 0xff800000, RZ, 0xc0, !PT ;  /* 0xff80000002027812 */ /* 0x000fc400078ec0ff */
[----:B------:R-:W-:Y:S02]  /*7990*/  LOP3.LUT R16, R16, 0xffff, RZ, 0xc0, !PT ;  /* 0x0000ffff10107812 */ /* 0x000fe400078ec0ff */
[----:B------:R-:W-:Y:S01]  /*79a0*/  PRMT R11, R8, 0x5410, R11 ;  /* 0x00005410080b7816 */ /* 0x000fe2000000000b */
[----:B------:R-:W-:Y:S01]  /*79b0*/  IMAD.IADD R4, R27, 0x1, -R2 ;  /* 0x000000011b047824 */ /* 0x000fe200078e0a02 */
[----:B------:R-:W-:Y:S01]  /*79c0*/  PRMT R7, R6, 0x5410, R7 ;  /* 0x0000541006077816 */ /* 0x000fe20000000007 */
[----:B------:R-:W-:Y:S01]  /*79d0*/  IMAD.SHL.U32 R6, R36, 0x4, RZ ;  /* 0x0000000424067824 */ /* 0x000fe200078e00ff */
[----:B------:R-:W-:Y:S01]  /*79e0*/  LOP3.LUT R18, R18, 0xffff, RZ, 0xc0, !PT ;  /* 0x0000ffff12127812 */ /* 0x000fe200078ec0ff */
[----:B------:R-:W-:Y:S01]  /*79f0*/  FADD R4, R4, -1 ;  /* 0xbf80000004047421 */ /* 0x000fe20000000000 */
[--C-:B------:R-:W-:Y:S02]  /*7a00*/  PRMT R8, R9, 0x4210, R16.reuse ;  /* 0x0000421009087816 */ /* 0x100fe40000000010 */
[----:B------:R-:W-:Y:S01]  /*7a10*/  PRMT R9, R11, 0x5210, R16 ;  /* 0x000052100b097816 */ /* 0x000fe20000000010 */
[----:B------:R-:W-:Y:S01]  /*7a20*/  FFMA.FTZ R5, R4, R15, -0.16845393180847167969 ;  /* 0xbe2c7f3004057423 */ /* 0x000fe2000001000f */
[----:B------:R-:W-:-:S02]  /*7a30*/  PRMT R10, R13, 0x4210, R18 ;  /* 0x000042100d0a7816 */ /* 0x000fc40000000012 */
[----:B------:R-:W-:Y:S01]  /*7a40*/  PRMT R11, R7, 0x5210, R18 ;  /* 0x00005210070b7816 */ /* 0x000fe20000000012 */
[----:B------:R-:W-:Y:S01]  /*7a50*/  FFMA.FTZ R5, R4, R5, 0.1716887056827545166 ;  /* 0x3e2fcf2a04057423 */ /* 0x000fe20000010005 */
[----:B------:R-:W-:-:S03]  /*7a60*/  LOP3.LUT R6, R6, 0x380, RZ, 0xc0, !PT ;  /* 0x0000038006067812 */ /* 0x000fc600078ec0ff */
[----:B----4-:R2:W-:Y:S01]  /*7a70*/  STSM.16.M88.4 [R21], R8 ;  /* 0x0000000815007844 */ /* 0x0105e20000000200 */
[C---:B------:R-:W-:Y:S01]  /*7a80*/  FFMA.FTZ R5, R4.reuse, R5, -0.17900948226451873779 ;  /* 0xbe374e4304057423 */ /* 0x040fe20000010005 */
[----:B------:R-:W-:Y:S01]  /*7a90*/  IADD3 R6, PT, PT, R23, R0, R6 ;  /* 0x0000000017067210 */ /* 0x000fe20007ffe006 */
[----:B------:R-:W-:Y:S02]  /*7aa0*/  BAR.SYNC.DEFER_BLOCKING 0x0 ;  /* 0x0000000000007b1d */ /* 0x000fe40000010000 */
[----:B------:R-:W-:Y:S01]  /*7ab0*/  FFMA.FTZ R5, R4, R5, 0.20512372255325317383 ;  /* 0x3e520bf404057423 */ /* 0x000fe20000010005 */
[----:B------:R-:W-:-:S03]  /*7ac0*/  SHF.R.U32.HI R0, RZ, 0x2, R36 ;  /* 0x00000002ff007819 */ /* 0x000fc60000011624 */
[----:B------:R-:W-:Y:S01]  /*7ad0*/  FFMA.FTZ R5, R4, R5, -0.24046532809734344482 ;  /* 0xbe763c8b04057423 */ /* 0x000fe20000010005 */
[----:B------:R-:W-:Y:S02]  /*7ae0*/  LOP3.LUT R7, R0, 0x38, RZ, 0xc0, !PT ;  /* 0x0000003800077812 */ /* 0x000fe400078ec0ff */
[----:B------:R-:W-:Y:S01]  /*7af0*/  FSEL R0, RZ, -23, P0 ;  /* 0xc1b80000ff007808 */ /* 0x000fe20000000000 */
[C---:B------:R-:W-:Y:S01]  /*7b00*/  FFMA.FTZ R5, R4.reuse, R5, 0.28857114911079406738 ;  /* 0x3e93bf9904057423 */ /* 0x040fe20000010005 */
[----:B------:R-:W-:Y:S02]  /*7b10*/  LOP3.LUT R38, R7, 0x1f, R36, 0xf8, !PT ;  /* 0x0000001f07267812 */ /* 0x000fe400078ef824 */
[----:B------:R-:W-:Y:S01]  /*7b20*/  ISETP.GE.U32.AND P0, PT, R27, 0x7f800000, PT ;  /* 0x7f8000001b00780c */ /* 0x000fe20003f06070 */
[----:B------:R-:W-:Y:S01]  /*7b30*/  FFMA.FTZ R5, R4, R5, -0.36067417263984680176 ;  /* 0xbeb8aa4904057423 */ /* 0x000fe20000010005 */
[C---:B--2---:R-:W-:Y:S02]  /*7b40*/  LEA.HI R9, R36.reuse, 0xc, RZ, 0x1a ;  /* 0x0000000c24097811 */ /* 0x044fe400078fd0ff */
[----:B------:R-:W-:Y:S01]  /*7b50*/  LEA.HI R11, R36, 0x2c, RZ, 0x1a ;  /* 0x0000002c240b7811 */ /* 0x000fe200078fd0ff */
[----:B------:R-:W-:-:S04]  /*7b60*/  FFMA.FTZ R5, R4, R5, 0.48089820146560668945 ;  /* 0x3ef6384a04057423 */ /* 0x000fc80000010005 */
[C---:B------:R-:W-:Y:S01]  /*7b70*/  FFMA.FTZ R5, R4.reuse, R5, -0.72134751081466674805 ;  /* 0xbf38aa3b04057423 */ /* 0x040fe20000010005 */
[----:B------:R0:W2:Y:S03]  /*7b80*/  LDSM.16.M88.4 R12, [R6] ;  /* 0x00000000060c783b */ /* 0x0000a60000000200 */
[----:B------:R-:W-:Y:S01]  /*7b90*/  FMUL R7, R4, R5 ;  /* 0x0000000504077220 */ /* 0x000fe20000400000 */
[----:B------:R-:W-:Y:S01]  /*7ba0*/  I2FP.F32.S32 R5, R2 ;  /* 0x0000000200057245 */ /* 0x000fe20000201400 */
[----:B------:R-:W-:Y:S02]  /*7bb0*/  IMAD.SHL.U32 R2, R38, 0x8, RZ ;  /* 0x0000000826027824 */ /* 0x000fe400078e00ff */
[----:B------:R-:W-:Y:S01]  /*7bc0*/  FMUL R7, R4, R7 ;  /* 0x0000000704077220 */ /* 0x000fe20000400000 */
[----:B------:R-:W-:Y:S02]  /*7bd0*/  IMAD.SHL.U32 R38, R38, 0x10, RZ ;  /* 0x0000001026267824 */ /* 0x000fe400078e00ff */
[----:B------:R-:W-:Y:S01]  /*7be0*/  FFMA.FTZ R0, R5, 1.1920928955078125e-07, R0 ;  /* 0x3400000005007823 */ /* 0x000fe20000010000 */
[----:B------:R-:W-:Y:S01]  /*7bf0*/  LOP3.LUT R2, R2, 0xc0, RZ, 0xc0, !PT ;  /* 0x000000c002027812 */ /* 0x000fe200078ec0ff */
[----:B------:R-:W-:Y:S01]  /*7c00*/  FFMA.FTZ R7, R4, 1.4426950216293334961, R7 ;  /* 0x3fb8aa3b04077823 */ /* 0x000fe20000010007 */
[----:B------:R-:W-:Y:S01]  /*7c10*/  IMAD R5, R3, UR5, RZ ;  /* 0x0000000503057c24 */ /* 0x000fe2000f8e02ff */
[----:B------:R-:W-:Y:S01]  /*7c20*/  USHF.R.S32.HI UR5, URZ, 0x1f, UR4 ;  /* 0x0000001fff057899 */ /* 0x000fe20008011404 */
[----:B0-----:R-:W-:-:S02]  /*7c30*/  IMAD R6, R9, R24, RZ ;  /* 0x0000001809067224 */ /* 0x001fc400078e02ff */
[----:B------:R-:W-:Y:S01]  /*7c40*/  FADD R0, R0, R7 ;  /* 0x0000000700007221 */ /* 0x000fe20000000000 */
[----:B------:R-:W-:Y:S01]  /*7c50*/  SHF.R.U32.HI R7, RZ, 0x6, R36 ;  /* 0x00000006ff077819 */ /* 0x000fe20000011624 */
[----:B------:R-:W-:Y:S01]  /*7c60*/  IMAD.IADD R69, R41, 0x1, R2 ;  /* 0x0000000129457824 */ /* 0x000fe200078e0202 */
[----:B------:R-:W-:Y:S01]  /*7c70*/  SHF.R.S32.HI R4, RZ, 0x1f, R5 ;  /* 0x0000001fff047819 */ /* 0x000fe20000011405 */
[----:B------:R-:W-:Y:S01]  /*7c80*/  @P0 IMAD.MOV.U32 R2, RZ, RZ, 0x7f800000 ;  /* 0x7f800000ff020424 */ /* 0x000fe200078e00ff */
[----:B------:R-:W-:Y:S02]  /*7c90*/  SGXT.U32 R7, R7, 0x2 ;  /* 0x000000020707781a */ /* 0x000fe40000000000 */
[----:B------:R-:W-:Y:S01]  /*7ca0*/  LOP3.LUT R38, R38, 0xf0, RZ, 0xc0, !PT ;  /* 0x000000f026267812 */ /* 0x000fe200078ec0ff */
[----:B------:R-:W-:Y:S01]  /*7cb0*/  @P0 FFMA.FTZ R0, R27, R2, +INF ;  /* 0x7f8000001b000423 */ /* 0x000fe20000010002 */
[----:B-1----:R-:W-:Y:S01]  /*7cc0*/  IADD3 R32, P0, P2, R5, UR4, R32 ;  /* 0x0000000405207c10 */ /* 0x002fe2000fa1e020 */
[----:B------:R-:W-:Y:S01]  /*7cd0*/  IMAD R2, R7, R24, RZ ;  /* 0x0000001807027224 */ /* 0x000fe200078e02ff */
[----:B------:R-:W0:Y:S02]  /*7ce0*/  LDCU UR4, c[0x0][0x3ec] ;  /* 0x00007d80ff0477ac */ /* 0x000e240008000800 */
[----:B------:R-:W-:Y:S01]  /*7cf0*/  FSEL R5, R0, -INF , P1 ;  /* 0xff80000000057808 */ /* 0x000fe20000800000 */
[----:B------:R-:W-:Y:S01]  /*7d00*/  IMAD R7, R24, 0x4, R2 ;  /* 0x0000000418077824 */ /* 0x000fe200078e0202 */
[----:B------:R-:W-:-:S02]  /*7d10*/  IADD3.X R40, PT, PT, R4, UR5, R33, P0, P2 ;  /* 0x0000000504287c10 */ /* 0x000fc400087e4421 */
[-C--:B------:R-:W-:Y:S01]  /*7d20*/  IADD3 R4, P0, PT, R2, R32.reuse, RZ ;  /* 0x0000002002047210 */ /* 0x080fe20007f1e0ff */
[----:B------:R-:W-:Y:S02]  /*7d30*/  IMAD R9, R24, 0x4, R7 ;  /* 0x0000000418097824 */ /* 0x000fe400078e0207 */
[----:B------:R-:W-:Y:S01]  /*7d40*/  FFMA R0, R5, 0.69314718246459960938, R28 ;  /* 0x3f31721805007823 */ /* 0x000fe2000000001c */
[----:B------:R-:W-:Y:S02]  /*7d50*/  LEA.HI R5, R36, 0x1c, RZ, 0x1a ;  /* 0x0000001c24057811 */ /* 0x000fe400078fd0ff */
[----:B------:R-:W-:-:S03]  /*7d60*/  IADD3 R10, P1, PT, R6, R32, RZ ;  /* 0x00000020060a7210 */ /* 0x000fc60007f3e0ff */
[----:B------:R-:W-:Y:S01]  /*7d70*/  IMAD R8, R5, R24, RZ ;  /* 0x0000001805087224 */ /* 0x000fe200078e02ff */
[----:B------:R-:W-:Y:S02]  /*7d80*/  LEA.HI.X.SX32 R5, R2, R40, 0x1, P0 ;  /* 0x0000002802057211 */ /* 0x000fe400000f0eff */
[C---:B--2---:R-:W-:Y:S01]  /*7d90*/  PRMT R45, R13.reuse, 0x7770, RZ ;  /* 0x000077700d2d7816 */ /* 0x044fe200000000ff */
[----:B0-----:R-:W-:Y:S01]  /*7da0*/  UIMAD UR4, UR12, UR4, URZ ;  /* 0x000000040c0472a4 */ /* 0x001fe2000f8e02ff */
[C---:B------:R-:W-:Y:S02]  /*7db0*/  PRMT R47, R13.reuse, 0x7771, RZ ;  /* 0x000077710d2f7816 */ /* 0x040fe400000000ff */
[C---:B------:R-:W-:Y:S01]  /*7dc0*/  PRMT R49, R13.reuse, 0x7772, RZ ;  /* 0x000077720d317816 */ /* 0x040fe200000000ff */
[----:B------:R-:W-:Y:S01]  /*7dd0*/  USHF.L.U32 UR6, UR4, 0x2, URZ ;  /* 0x0000000204067899 */ /* 0x000fe200080006ff */
[----:B------:R-:W-:Y:S01]  /*7de0*/  PRMT R51, R13, 0x7773, RZ ;  /* 0x000077730d337816 */ /* 0x000fe200000000ff */
[----:B------:R-:W-:Y:S01]  /*7df0*/  UIMAD.WIDE UR4, UR4, 0x4, URZ ;  /* 0x00000004040478a5 */ /* 0x000fe2000f8e02ff */
[----:B------:R-:W-:-:S02]  /*7e00*/  LEA.HI R13, R36, 0x3c, RZ, 0x1a ;  /* 0x0000003c240d7811 */ /* 0x000fc400078fd0ff */
[C---:B------:R-:W-:Y:S02]  /*7e10*/  PRMT R53, R14.reuse, 0x7770, RZ ;  /* 0x000077700e357816 */ /* 0x040fe400000000ff */
[C---:B------:R-:W-:Y:S02]  /*7e20*/  PRMT R55, R14.reuse, 0x7771, RZ ;  /* 0x000077710e377816 */ /* 0x040fe400000000ff */
[C---:B------:R-:W-:Y:S02]  /*7e30*/  PRMT R57, R14.reuse, 0x7772, RZ ;  /* 0x000077720e397816 */ /* 0x040fe400000000ff */
[----:B------:R-:W-:Y:S01]  /*7e40*/  PRMT R59, R14, 0x7773, RZ ;  /* 0x000077730e3b7816 */ /* 0x000fe200000000ff */
[----:B------:R-:W-:Y:S01]  /*7e50*/  IMAD R14, R13, R24, RZ ;  /* 0x000000180d0e7224 */ /* 0x000fe200078e02ff */
[C---:B------:R-:W-:Y:S01]  /*7e60*/  PRMT R61, R15.reuse, 0x7770, RZ ;  /* 0x000077700f3d7816 */ /* 0x040fe200000000ff */
[----:B------:R-:W-:Y:S01]  /*7e70*/  IMAD R13, R24, 0x8, R9 ;  /* 0x00000008180d7824 */ /* 0x000fe200078e0209 */
[----:B------:R-:W-:-:S02]  /*7e80*/  PRMT R63, R15, 0x7771, RZ ;  /* 0x000077710f3f7816 */ /* 0x000fc400000000ff */
[C---:B------:R-:W-:Y:S02]  /*7e90*/  PRMT R65, R15.reuse, 0x7772, RZ ;  /* 0x000077720f417816 */ /* 0x040fe400000000ff */
[----:B------:R-:W-:Y:S01]  /*7ea0*/  PRMT R67, R15, 0x7773, RZ ;  /* 0x000077730f437816 */ /* 0x000fe200000000ff */
[----:B------:R-:W-:Y:S01]  /*7eb0*/  IMAD R15, R24, 0x4, R13 ;  /* 0x00000004180f7824 */ /* 0x000fe200078e020d */
[C---:B------:R-:W-:Y:S02]  /*7ec0*/  PRMT R37, R12.reuse, 0x7770, RZ ;  /* 0x000077700c257816 */ /* 0x040fe400000000ff */
[----:B------:R-:W-:Y:S01]  /*7ed0*/  PRMT R39, R12, 0x7771, RZ ;  /* 0x000077710c277816 */ /* 0x000fe200000000ff */
[----:B------:R-:W-:Y:S01]  /*7ee0*/  IMAD R2, R24, 0x4, R15 ;  /* 0x0000000418027824 */ /* 0x000fe200078e020f */
[C---:B------:R-:W-:Y:S01]  /*7ef0*/  PRMT R41, R12.reuse, 0x7772, RZ ;  /* 0x000077720c297816 */ /* 0x040fe200000000ff */
[----:B------:R0:W-:Y:S01]  /*7f00*/  STG.E.U8 desc[UR30][R4.64], R37 ;  /* 0x0000002504007986 */ /* 0x0001e2000c10111e */
[----:B------:R-:W-:Y:S01]  /*7f10*/  PRMT R43, R12, 0x7773, RZ ;  /* 0x000077730c2b7816 */ /* 0x000fe200000000ff */
[----:B------:R-:W-:Y:S01]  /*7f20*/  IMAD R21, R24, 0x8, R2 ;  /* 0x0000000818157824 */ /* 0x000fe200078e0202 */
[----:B------:R-:W-:Y:S01]  /*7f30*/  IADD3 R18, P2, PT, R8, R32, RZ ;  /* 0x0000002008127210 */ /* 0x000fe20007f5e0ff */
[----:B------:R-:W-:Y:S01]  /*7f40*/  IMAD R12, R11, R24, RZ ;  /* 0x000000180b0c7224 */ /* 0x000fe200078e02ff */
[----:B------:R-:W-:Y:S01]  /*7f50*/  LEA.HI.X.SX32 R11, R6, R40, 0x1, P1 ;  /* 0x00000028060b7211 */ /* 0x000fe200008f0eff */
[----:B------:R-:W-:Y:S01]  /*7f60*/  IMAD R23, R24, 0x4, R21 ;  /* 0x0000000418177824 */ /* 0x000fe200078e0215 */
[----:B------:R-:W-:-:S02]  /*7f70*/  IADD3 R6, P0, PT, R7, R32, RZ ;  /* 0x0000002007067210 */ /* 0x000fc40007f1e0ff */
[-C--:B------:R-:W-:Y:S01]  /*7f80*/  IADD3 R26, P3, PT, R12, R32.reuse, RZ ;  /* 0x000000200c1a7210 */ /* 0x080fe20007f7e0ff */
[----:B------:R-:W-:Y:S01]  /*7f90*/  IMAD R25, R24, 0x4, R23 ;  /* 0x0000000418197824 */ /* 0x000fe200078e0217 */
[----:B------:R-:W-:Y:S01]  /*7fa0*/  IADD3 R34, P4, PT, R14, R32, RZ ;  /* 0x000000200e227210 */ /* 0x000fe20007f9e0ff */
[----:B0-----:R-:W-:Y:S01]  /*7fb0*/  IMAD.SHL.U32 R5, R3, 0x4, RZ ;  /* 0x0000000403057824 */ /* 0x001fe200078e00ff */
[-C--:B------:R-:W-:Y:S01]  /*7fc0*/  LEA.HI.X.SX32 R19, R8, R40.reuse, 0x1, P2 ;  /* 0x0000002808137211 */ /* 0x080fe200010f0eff */
[C---:B------:R-:W-:Y:S01]  /*7fd0*/  IMAD R29, R24.reuse, 0x8, R25 ;  /* 0x00000008181d7824 */ /* 0x040fe200078e0219 */
[----:B------:R-:W-:Y:S02]  /*7fe0*/  LEA.HI.X.SX32 R7, R7, R40, 0x1, P0 ;  /* 0x0000002807077211 */ /* 0x000fe400000f0eff */
[----:B------:R-:W-:Y:S01]  /*7ff0*/  IADD3 R8, P0, PT, R9, R32, RZ ;  /* 0x0000002009087210 */ /* 0x000fe20007f1e0ff */
[----:B------:R-:W-:Y:S01]  /*8000*/  IMAD R31, R24, 0x4, R29 ;  /* 0x00000004181f7824 */ /* 0x000fe200078e021d */
[-C--:B------:R-:W-:Y:S01]  /*8010*/  LEA.HI.X.SX32 R27, R12, R40.reuse, 0x1, P3 ;  /* 0x000000280c1b7211 */ /* 0x080fe200018f0eff */
[----:B------:R-:W-:Y:S01]  /*8020*/  STG.E.U8 desc[UR30][R6.64], R39 ;  /* 0x0000002706007986 */ /* 0x000fe2000c10111e */
[----:B------:R-:W-:-:S02]  /*8030*/  LEA.HI.X.SX32 R35, R14, R40, 0x1, P4 ;  /* 0x000000280e237211 */ /* 0x000fc400020f0eff */
[-C--:B------:R-:W-:Y:S02]  /*8040*/  IADD3 R12, P1, PT, R13, R32.reuse, RZ ;  /* 0x000000200d0c7210 */ /* 0x080fe40007f3e0ff */
[----:B------:R-:W-:Y:S02]  /*8050*/  IADD3 R14, P2, PT, R15, R32, RZ ;  /* 0x000000200f0e7210 */ /* 0x000fe40007f5e0ff */
[----:B------:R-:W-:Y:S02]  /*8060*/  LEA.HI.X.SX32 R9, R9, R40, 0x1, P0 ;  /* 0x0000002809097211 */ /* 0x000fe400000f0eff */
[----:B------:R-:W-:Y:S02]  /*8070*/  IADD3 R16, P0, PT, R2, R32, RZ ;  /* 0x0000002002107210 */ /* 0x000fe40007f1e0ff */
[-C--:B------:R-:W-:Y:S01]  /*8080*/  LEA.HI.X.SX32 R13, R13, R40.reuse, 0x1, P1 ;  /* 0x000000280d0d7211 */ /* 0x080fe200008f0eff */
[----:B------:R0:W-:Y:S01]  /*8090*/  STG.E.U8 desc[UR30][R8.64], R41 ;  /* 0x0000002908007986 */ /* 0x0001e2000c10111e */
[----:B------:R-:W-:-:S02]  /*80a0*/  LEA.HI.X.SX32 R15, R15, R40, 0x1, P2 ;  /* 0x000000280f0f7211 */ /* 0x000fc400010f0eff */
[-C--:B------:R-:W-:Y:S01]  /*80b0*/  IADD3 R20, P1, PT, R21, R32.reuse, RZ ;  /* 0x0000002015147210 */ /* 0x080fe20007f3e0ff */
[----:B------:R-:W-:Y:S01]  /*80c0*/  STG.E.U8 desc[UR30][R10.64], R43 ;  /* 0x0000002b0a007986 */ /* 0x000fe2000c10111e */
[----:B------:R-:W-:Y:S02]  /*80d0*/  IADD3 R22, P2, PT, R23, R32, RZ ;  /* 0x0000002017167210 */ /* 0x000fe40007f5e0ff */
[----:B------:R-:W-:Y:S01]  /*80e0*/  LEA.HI.X.SX32 R17, R2, R40, 0x1, P0 ;  /* 0x0000002802117211 */ /* 0x000fe200000f0eff */
[----:B------:R-:W-:Y:S01]  /*80f0*/  IMAD R2, R24, 0x4, R31 ;  /* 0x0000000418027824 */ /* 0x000fe200078e021f */
[----:B------:R-:W-:Y:S01]  /*8100*/  IADD3 R24, P0, PT, R25, R32, RZ ;  /* 0x0000002019187210 */ /* 0x000fe20007f1e0ff */
[----:B------:R-:W-:Y:S01]  /*8110*/  STG.E.U8 desc[UR30][R12.64], R45 ;  /* 0x0000002d0c007986 */ /* 0x000fe2000c10111e */
[-C--:B------:R-:W-:Y:S01]  /*8120*/  LEA.HI.X.SX32 R21, R21, R40.reuse, 0x1, P1 ;  /* 0x0000002815157211 */ /* 0x080fe200008f0eff */
[----:B0-----:R-:W0:Y:S01]  /*8130*/  LDC.64 R8, c[0x0][0x3a0] ;  /* 0x0000e800ff087b82 */ /* 0x001e220000000a00 */
[----:B------:R-:W-:Y:S01]  /*8140*/  LEA.HI.X.SX32 R23, R23, R40, 0x1, P2 ;  /* 0x0000002817177211 */ /* 0x000fe200010f0eff */
[----:B------:R-:W-:Y:S01]  /*8150*/  STG.E.U8 desc[UR30][R14.64], R47 ;  /* 0x0000002f0e007986 */ /* 0x000fe2000c10111e */
[----:B------:R-:W-:-:S02]  /*8160*/  IADD3 R28, P1, PT, R29, R32, RZ ;  /* 0x000000201d1c7210 */ /* 0x000fc40007f3e0ff */
[-C--:B------:R-:W-:Y:S01]  /*8170*/  IADD3 R30, P2, PT, R31, R32.reuse, RZ ;  /* 0x000000201f1e7210 */ /* 0x080fe20007f5e0ff */
[----:B------:R-:W-:Y:S01]  /*8180*/  STG.E.U8 desc[UR30][R16.64], R49 ;  /* 0x0000003110007986 */ /* 0x000fe2000c10111e */
[C---:B------:R-:W-:Y:S02]  /*8190*/  IADD3 R32, P3, PT, R2.reuse, R32, RZ ;  /* 0x0000002002207210 */ /* 0x040fe40007f7e0ff */
[-C--:B------:R-:W-:Y:S01]  /*81a0*/  LEA.HI.X.SX32 R25, R25, R40.reuse, 0x1, P0 ;  /* 0x0000002819197211 */ /* 0x080fe200000f0eff */
[----:B------:R-:W-:Y:S01]  /*81b0*/  STG.E.U8 desc[UR30][R18.64], R51 ;  /* 0x0000003312007986 */ /* 0x000fe2000c10111e */
[-C--:B------:R-:W-:Y:S02]  /*81c0*/  LEA.HI.X.SX32 R29, R29, R40.reuse, 0x1, P1 ;  /* 0x000000281d1d7211 */ /* 0x080fe400008f0eff */
[-C--:B------:R-:W-:Y:S01]  /*81d0*/  LEA.HI.X.SX32 R31, R31, R40.reuse, 0x1, P2 ;  /* 0x000000281f1f7211 */ /* 0x080fe200010f0eff */
[----:B------:R-:W-:Y:S01]  /*81e0*/  STG.E.U8 desc[UR30][R20.64], R53 ;  /* 0x0000003514007986 */ /* 0x000fe2000c10111e */
[----:B------:R-:W-:-:S02]  /*81f0*/  LEA.HI.X.SX32 R33, R2, R40, 0x1, P3 ;  /* 0x0000002802217211 */ /* 0x000fc400018f0eff */
[----:B------:R-:W-:Y:S01]  /*8200*/  LOP3.LUT R36, R36, 0xff, RZ, 0xc0, !PT ;  /* 0x000000ff24247812 */ /* 0x000fe200078ec0ff */
[----:B------:R-:W-:Y:S03]  /*8210*/  STG.E.U8 desc[UR30][R22.64], R55 ;  /* 0x0000003716007986 */ /* 0x000fe6000c10111e */
[----:B------:R-:W-:Y:S01]  /*8220*/  ISETP.GE.U32.AND P0, PT, R36, 0x40, PT ;  /* 0x000000402400780c */ /* 0x000fe20003f06070 */
[----:B------:R-:W-:Y:S01]  /*8230*/  STG.E.U8 desc[UR30][R24.64], R57 ;  /* 0x0000003918007986 */ /* 0x000fe2000c10111e */
[----:B0-----:R-:W-:-:S03]  /*8240*/  IADD3 R2, P1, P2, R5, UR6, R8 ;  /* 0x0000000605027c10 */ /* 0x001fc6000fa3e008 */
[----:B------:R-:W-:Y:S04]  /*8250*/  STG.E.U8 desc[UR30][R26.64], R59 ;  /* 0x0000003b1a007986 */ /* 0x000fe8000c10111e */
[----:B------:R-:W-:Y:S04]  /*8260*/  STG.E.U8 desc[UR30][R28.64], R61 ;  /* 0x0000003d1c007986 */ /* 0x000fe8000c10111e */
[----:B------:R-:W-:Y:S04]  /*8270*/  STG.E.U8 desc[UR30][R30.64], R63 ;  /* 0x0000003f1e007986 */ /* 0x000fe8000c10111e */
[----:B------:R-:W-:Y:S04]  /*8280*/  STG.E.U8 desc[UR30][R32.64], R65 ;  /* 0x0000004120007986 */ /* 0x000fe8000c10111e */
[----:B------:R-:W-:Y:S01]  /*8290*/  STG.E.U8 desc[UR30][R34.64], R67 ;  /* 0x0000004322007986 */ /* 0x000fe2000c10111e */
[----:B------:R-:W-:Y:S06]  /*82a0*/  BAR.SYNC.DEFER_BLOCKING 0x0 ;  /* 0x0000000000007b1d */ /* 0x000fec0000010000 */
[----:B------:R0:W-:Y:S02]  /*82b0*/  STSM.16.M88 [R69], R0 ;  /* 0x0000000045007844 */ /* 0x0001e40000000000 */
[----:B------:R-:W-:Y:S01]  /*82c0*/  BAR.SYNC.DEFER_BLOCKING 0x0 ;  /* 0x0000000000007b1d */ /* 0x000fe20000010000 */
[----:B0-----:R-:W-:-:S05]  /*82d0*/  IMAD.HI R0, R3, 0x4, RZ ;  /* 0x0000000403007827 */ /* 0x001fca00078e02ff */
[----:B------:R-:W-:Y:S01]  /*82e0*/  IADD3.X R3, PT, PT, R0, UR5, R9, P1, P2 ;  /* 0x0000000500037c10 */ /* 0x000fe20008fe4409 */
[----:B------:R-:W0:Y:S04]  /*82f0*/  LDSM.16.M88 R7, [R38+UR13] ;  /* 0x0000000d2607783b */ /* 0x000e280008000000 */
[----:B0-----:R0:W-:Y:S01]  /*8300*/  @!P0 STG.E desc[UR30][R2.64], R7 ;  /* 0x0000000702008986 */ /* 0x0011e2000c10191e */
[----:B------:R-:W-:Y:S06]  /*8310*/  BAR.SYNC.DEFER_BLOCKING 0x0 ;  /* 0x0000000000007b1d */ /* 0x000fec0000010000 */
[----:B------:R-:W-:Y:S05]  /*8320*/  BRA.U UP0, `(.L_x_19) ;  /* 0x0000000100a07547 */ /* 0x000fea000b800000 */
[----:B------:R-:W1:Y:S01]  /*8330*/  S2UR UR5, SR_CgaCtaId ;  /* 0x00000000000579c3 */ /* 0x000e620000008800 */
[----:B------:R-:W-:Y:S01]  /*8340*/  NOP ;  /* 0x0000000000007918 */ /* 0x000fe20000000000 */
[----:B------:R-:W-:Y:S01]  /*8350*/  UMOV UR4, 0x50 ;  /* 0x0000005000047882 */ /* 0x000fe20000000000 */
[----:B------:R-:W-:Y:S02]  /*8360*/  IMAD.U32 R0, RZ, RZ, UR14 ;  /* 0x0000000eff007e24 */ /* 0x000fe4000f8e00ff */
[----:B0-----:R-:W-:Y:S02]  /*8370*/  IMAD.MOV.U32 R3, RZ, RZ, 0xf ;  /* 0x0000000fff037424 */ /* 0x001fe400078e00ff */
[----:B------:R-:W-:Y:S01]  /*8380*/  IMAD.MOV.U32 R7, RZ, RZ, 0x1 ;  /* 0x00000001ff077424 */ /* 0x000fe200078e00ff */
[----:B------:R-:W-:-:S04]  /*8390*/  LOP3.LUT R0, R0, 0xffff, RZ, 0xc0, !PT ;  /* 0x0000ffff00007812 */ /* 0x000fc800078ec0ff */
[----:B------:R-:W-:-:S05]  /*83a0*/  SHF.R.U32.HI R0, RZ, 0x5, R0 ;  /* 0x00000005ff007819 */ /* 0x000fca0000011600 */
[----:B------:R-:W-:Y:S01]  /*83b0*/  VIADD R2, R0, 0x10 ;  /* 0x0000001000027836 */ /* 0x000fe20000000000 */
[----:B------:R-:W-:Y:S01]  /*83c0*/  SHF.L.U32 R0, R3, R0, RZ ;  /* 0x0000000003007219 */ /* 0x000fe200000006ff */
[----:B-1----:R-:W-:-:S03]  /*83d0*/  ULEA UR6, UR5, UR4, 0x18 ;  /* 0x0000000405067291 */ /* 0x002fc6000f8ec0ff */
[----:B------:R-:W-:-:S04]  /*83e0*/  SHF.L.U32 R3, R7, R2, RZ ;  /* 0x0000000207037219 */ /* 0x000fc800000006ff */
[----:B------:R-:W-:Y:S02]  /*83f0*/  LOP3.LUT R0, R3, R0, RZ, 0xfc, !PT ;  /* 0x0000000003007212 */ /* 0x000fe400078efcff */
[----:B------:R-:W0:Y:S02]  /*8400*/  LDS R5, [UR6] ;  /* 0x00000006ff057984 */ /* 0x000e240008000800 */
[C---:B------:R-:W-:Y:S02]  /*8410*/  LOP3.LUT R2, R0.reuse, 0xffff, RZ, 0xc0, !PT ;  /* 0x0000ffff00027812 */ /* 0x040fe400078ec0ff */
[----:B0-----:R-:W-:-:S04]  /*8420*/  LOP3.LUT R3, R0, 0xffff, R5, 0x80, !PT ;  /* 0x0000ffff00037812 */ /* 0x001fc800078e8005 */
[----:B------:R-:W-:-:S13]  /*8430*/  ISETP.NE.AND P0, PT, R3, R2, PT ;  /* 0x000000020300720c */ /* 0x000fda0003f05270 */
[----:B------:R-:W-:Y:S05]  /*8440*/  @P0 BRA `(.L_x_20) ;  /* 0x0000000000500947 */ /* 0x000fea0003800000 */
[----:B------:R-:W-:Y:S02]  /*8450*/  SHF.R.U32.HI R5, RZ, 0x10, R5 ;  /* 0x00000010ff057819 */ /* 0x000fe40000011605 */
[----:B------:R-:W-:-:S04]  /*8460*/  SHF.R.U32.HI R2, RZ, 0x10, R0 ;  /* 0x00000010ff027819 */ /* 0x000fc80000011600 */
[----:B------:R-:W-:-:S04]  /*8470*/  LOP3.LUT R5, R5, R2, RZ, 0xc0, !PT ;  /* 0x0000000205057212 */ /* 0x000fc800078ec0ff */
[----:B------:R-:W-:-:S13]  /*8480*/  ISETP.NE.AND P0, PT, R5, R2, PT ;  /* 0x000000020500720c */ /* 0x000fda0003f05270 */
[----:B------:R-:W-:Y:S05]  /*8490*/  @P0 BRA `(.L_x_21) ;  /* 0x0000000000300947 */ /* 0x000fea0003800000 */
[----:B------:R-:W-:Y:S01]  /*84a0*/  R2UR UR4, R0 ;  /* 0x00000000000472ca */ /* 0x000fe200000e0000 */
[----:B------:R-:W-:Y:S01]  /*84b0*/  VOTEU.ANY UR5, UPT, PT ;  /* 0x0000000000057886 */ /* 0x000fe200038e0100 */
[----:B------:R-:W0:Y:S01]  /*84c0*/  S2R R0, SR_LANEID ;  /* 0x0000000000007919 */ /* 0x000e220000000000 */
[----:B------:R-:W-:-:S10]  /*84d0*/  UFLO.U32 UR5, UR5 ;  /* 0x00000005000572bd */ /* 0x000fd400080e0000 */
[----:B------:R-:W-:-:S06]  /*84e0*/  ULOP3.LUT UR4, URZ, UR4, URZ, 0x33, !UPT ;  /* 0x00000004ff047292 */ /* 0x000fcc000f8e33ff */
[----:B------:R-:W-:-:S04]  /*84f0*/  IMAD.U32 R2, RZ, RZ, UR4 ;  /* 0x00000004ff027e24 */ /* 0x000fc8000f8e00ff */
[----:B------:R-:W1:Y:S02]  /*8500*/  REDUX UR7, R2 ;  /* 0x00000000020773c4 */ /* 0x000e640000000000 */
[----:B------:R2:W-:Y:S01]  /*8510*/  UTCATOMSWS.AND URZ, UR4 ;  /* 0x0000000400ff79e3 */ /* 0x0005e20008000000 */
[----:B0-----:R-:W-:Y:S01]  /*8520*/  ISETP.EQ.U32.AND P0, PT, R0, UR5, PT ;  /* 0x0000000500007c0c */ /* 0x001fe2000bf02070 */
[----:B-1----:R-:W-:-:S12]  /*8530*/  IMAD.U32 R0, RZ, RZ, UR7 ;  /* 0x00000007ff007e24 */ /* 0x002fd8000f8e00ff */
[----:B------:R2:W-:Y:S01]  /*8540*/  @P0 ATOMS.AND RZ, [UR6], R0 ;  /* 0x00000000ffff098c */ /* 0x0005e2000a800006 */
[----:B------:R-:W-:Y:S05]  /*8550*/  BRA `(.L_x_19) ;  /* 0x0000000000147947 */ /* 0x000fea0003800000 */
.L_x_21:
[----:B------:R-:W-:-:S07]  /*8560*/  MOV R2, 0x8580 ;  /* 0x0000858000027802 */ /* 0x000fce0000000f00 */
[----:B------:R-:W-:Y:S05]  /*8570*/  CALL.REL.NOINC `($__internal_0_$__cuda_sm10x_tcgen05_guardrail_trap_col_being_dealloced_not_returned_by_alloc) ;  /* 0x0000000000447944 */ /* 0x000fea0003c00000 */
[----:B------:R-:W-:Y:S05]  /*8580*/  BRA `(.L_x_19) ;  /* 0x0000000000087947 */ /* 0x000fea0003800000 */
.L_x_20:
[----:B------:R-:W-:-:S07]  /*8590*/  MOV R2, 0x85b0 ;  /* 0x000085b000027802 */ /* 0x000fce0000000f00 */
[----:B------:R-:W-:Y:S05]  /*85a0*/  CALL.REL.NOINC `($__internal_2_$__cuda_sm10x_tcgen05_guardrail_trap_unallocated_columns_being_dealloced) ;  /* 0x0000000000507944 */ /* 0x000fea0003c00000 */
.L_x_19:
[----:B------:R-:W-:Y:S01]  /*85b0*/  NOP ;  /* 0x0000000000007918 */ /* 0x000fe20000000000 */
[----:B--2---:R-:W-:Y:S05]  /*85c0*/  EXIT ;  /* 0x000000000000794d */ /* 0x004fea0003800000 */
.L_x_8:
[----:B------:R-:W1:Y:S02]  /*85d0*/  SYNCS.PHASECHK.TRANS64.TRYWAIT P0, [UR13+0x4000], RZ ;  /* 0x004000ffff0075a7 */ /* 0x000e64000800110d */
[----:B-1----:R-:W-:Y:S05]  /*85e0*/  @!P0 BRA `(.L_x_8) ;  /* 0xfffffffc00f88947 */ /* 0x002fea000383ffff */
[----:B------:R-:W-:Y:S05]  /*85f0*/  BRA `(.L_x_7) ;  /* 0xffffff94008c7947 */ /* 0x000fea000383ffff */
.L_x_13:
[----:B------:R-:W1:Y:S02]  /*8600*/  SYNCS.PHASECHK.TRANS64.TRYWAIT P2, [UR13+0x9010], RZ ;  /* 0x009010ffff0075a7 */ /* 0x000e64000804110d */
[----:B-1----:R-:W-:Y:S05]  /*8610*/  @!P2 BRA `(.L_x_13) ;  /* 0xfffffffc00f8a947 */ /* 0x002fea000383ffff */
[----:B------:R-:W-:Y:S05]  /*8620*/  BRA `(.L_x_22) ;  /* 0xffffffc8003c7947 */ /* 0x000fea000383ffff */
.L_x_14:
[----:B------:R-:W0:Y:S02]  /*8630*/  SYNCS.PHASECHK.TRANS64.TRYWAIT P3, [UR18], R6 ;  /* 0x00000006ff0075a7 */ /* 0x000e240008061112 */
[----:B0-----:R-:W-:Y:S05]  /*8640*/  @!P3 BRA `(.L_x_14) ;  /* 0xfffffffc00f8b947 */ /* 0x001fea000383ffff */
[----:B------:R-:W-:Y:S05]  /*8650*/  BRA `(.L_x_23) ;  /* 0xffffffdc00587947 */ /* 0x000fea000383ffff */
.L_x_18:
[----:B------:R-:W1:Y:S02]  /*8660*/  SYNCS.PHASECHK.TRANS64.TRYWAIT P0, [UR18], R4 ;  /* 0x00000004ff0075a7 */ /* 0x000e640008001112 */
[----:B-1----:R-:W-:Y:S05]  /*8670*/  @!P0 BRA `(.L_x_18) ;  /* 0xfffffffc00f88947 */ /* 0x002fea000383ffff */
[----:B------:R-:W-:Y:S05]  /*8680*/  BRA `(.L_x_17) ;  /* 0xffffffe800cc7947 */ /* 0x000fea000383ffff */
        .weak           $__internal_0_$__cuda_sm10x_tcgen05_guardrail_trap_col_being_dealloced_not_returned_by_alloc
        .type           $__internal_0_$__cuda_sm10x_tcgen05_guardrail_trap_col_being_dealloced_not_returned_by_alloc,@function
        .size           $__internal_0_$__cuda_sm10x_tcgen05_guardrail_trap_col_being_dealloced_not_returned_by_alloc,($__internal_1_$__cuda_sm10x_tcgen05_guardrail_trap_phase_invalid_during_alloc - $__internal_0_$__cuda_sm10x_tcgen05_guardrail_trap_col_being_dealloced_not_returned_by_alloc)
$__internal_0_$__cuda_sm10x_tcgen05_guardrail_trap_col_being_dealloced_not_returned_by_alloc:
[----:B------:R-:W-:Y:S05]  /*8690*/  BPT.TRAP 0x1 ;  /* 0x000000040000795c */ /* 0x000fea0000300000 */
[----:B------:R-:W-:-:S04]  /*86a0*/  IMAD.MOV.U32 R3, RZ, RZ, 0x0 ;  /* 0x00000000ff037424 */ /* 0x000fc800078e00ff */
[----:B------:R-:W-:Y:S05]  /*86b0*/  RET.REL.NODEC R2 `(attn_fwd) ;  /* 0xffffff7802507950 */ /* 0x000fea0003c3ffff */
        .weak           $__internal_1_$__cuda_sm10x_tcgen05_guardrail_trap_phase_invalid_during_alloc
        .type           $__internal_1_$__cuda_sm10x_tcgen05_guardrail_trap_phase_invalid_during_alloc,@function
        .size           $__internal_1_$__cuda_sm10x_tcgen05_guardrail_trap_phase_invalid_during_alloc,($__internal_2_$__cuda_sm10x_tcgen05_guardrail_trap_unallocated_columns_being_dealloced - $__internal_1_$__cuda_sm10x_tcgen05_guardrail_trap_phase_invalid_during_alloc)
$__internal_1_$__cuda_sm10x_tcgen05_guardrail_trap_phase_invalid_during_alloc:
[----:B------:R-:W-:Y:S05]  /*86c0*/  BPT.TRAP 0x1 ;  /* 0x000000040000795c */ /* 0x000fea0000300000 */
[----:B------:R-:W-:-:S04]  /*86d0*/  IMAD.MOV.U32 R3, RZ, RZ, 0x0 ;  /* 0x00000000ff037424 */ /* 0x000fc800078e00ff */
[----:B------:R-:W-:Y:S05]  /*86e0*/  RET.REL.NODEC R2 `(attn_fwd) ;  /* 0xffffff7802447950 */ /* 0x000fea0003c3ffff */
        .weak           $__internal_2_$__cuda_sm10x_tcgen05_guardrail_trap_unallocated_columns_being_dealloced
        .type           $__internal_2_$__cuda_sm10x_tcgen05_guardrail_trap_unallocated_columns_being_dealloced,@function
        .size           $__internal_2_$__cuda_sm10x_tcgen05_guardrail_trap_unallocated_columns_being_dealloced,(.L_x_27 - $__internal_2_$__cuda_sm10x_tcgen05_guardrail_trap_unallocated_columns_being_dealloced)
$__internal_2_$__cuda_sm10x_tcgen05_guardrail_trap_unallocated_columns_being_dealloced:
[----:B------:R-:W-:Y:S05]  /*86f0*/  BPT.TRAP 0x1 ;  /* 0x000000040000795c */ /* 0x000fea0000300000 */
[----:B------:R-:W-:-:S04]  /*8700*/  IMAD.MOV.U32 R3, RZ, RZ, 0x0 ;  /* 0x00000000ff037424 */ /* 0x000fc800078e00ff */
[----:B------:R-:W-:Y:S05]  /*8710*/  RET.REL.NODEC R2 `(attn_fwd) ;  /* 0xffffff7802387950 */ /* 0x000fea0003c3ffff */
.L_x_24:
[----:B------:R-:W-:-:S00]  /*8720*/  BRA `(.L_x_24) ;  /* 0xfffffffc00fc7947 */ /* 0x000fc0000383ffff */
[----:B------:R-:W-:-:S00]  /*8730*/  NOP ;  /* 0x0000000000007918 */ /* 0x000fc00000000000 */
        /* <DEDUP_REMOVED lines=12> */
.L_x_27:


//--------------------- .nv.global.init           --------------------------
	.section	.nv.global.init,"aw",@progbits
.nv.global.init:
	.type		_$_str,@object
	.size		_$_str,(.L_3 - _$_str)
_$_str:
        /*0000*/ 	.byte	0x5f, 0x5f, 0x43, 0x55, 0x44, 0x41, 0x5f, 0x46, 0x54, 0x5a, 0x00
.L_3:


//--------------------- .nv.shared.attn_fwd       --------------------------
	.section	.nv.shared.attn_fwd,"aw",@nobits
	.sectionflags	@""
	.align	16
	.zero		1024


//--------------------- .nv.shared.reserved.0     --------------------------
	.section	.nv.shared.reserved.0,"aw",@nobits
	.align	8
	.weak		__nv_reservedSMEM_offset_0_alias
	.size		__nv_reservedSMEM_offset_0_alias, 0, 64
	.other		__nv_reservedSMEM_offset_0_alias,@"STO_CUDA_RESERVED_SHARED STV_DEFAULT"
__nv_reservedSMEM_offset_0_alias:
	.zero		0
.nv.shared.reserved.0:
	.zero		64
	.weak		__nv_reservedSMEM_allocation_phase
	.type		__nv_reservedSMEM_allocation_phase,@object
	.size		__nv_reservedSMEM_allocation_phase,(.L_0 - __nv_reservedSMEM_allocation_phase)
__nv_reservedSMEM_allocation_phase:
	.zero		1
.L_0:
	.zero		7
	.weak		__nv_reservedSMEM_devtool_atexit_pc
	.type		__nv_reservedSMEM_devtool_atexit_pc,@object
	.size		__nv_reservedSMEM_devtool_atexit_pc,(__nv_reservedSMEM_allocation_mask - __nv_reservedSMEM_devtool_atexit_pc)
__nv_reservedSMEM_devtool_atexit_pc:
	.zero		8
	.weak		__nv_reservedSMEM_allocation_mask
	.type		__nv_reservedSMEM_allocation_mask,@object
	.size		__nv_reservedSMEM_allocation_mask,(.L_2 - __nv_reservedSMEM_allocation_mask)
__nv_reservedSMEM_allocation_mask:
	.zero		4
.L_2:


//--------------------- .nv.constant0.attn_fwd    --------------------------
	.section	.nv.constant0.attn_fwd,"a",@progbits
	.sectionflags	@""
	.align	4
.nv.constant0.attn_fwd:
	.zero		1032


//--------------------- SYMBOLS --------------------------

	.type		.nv.reservedSmem.offset0,@object
	.size		.nv.reservedSmem.offset0,0x4
	.type		.nv.reservedSmem.cap,@object
	.size		.nv.reservedSmem.cap,0x4
